//
// Generated by NVIDIA NVVM Compiler
//
// Compiler Build ID: CL-36424714
// Cuda compilation tools, release 13.0, V13.0.88
// Based on NVVM 20.0.0
//

.version 9.0
.target sm_100
.address_size 64

	// .globl	_Z21local_transpose_cuda1iiiPdS_
// _ZZ21local_transpose_cuda3iiiPdE4buff has been demoted

.visible .entry _Z21local_transpose_cuda1iiiPdS_(
	.param .u32 _Z21local_transpose_cuda1iiiPdS__param_0,
	.param .u32 _Z21local_transpose_cuda1iiiPdS__param_1,
	.param .u32 _Z21local_transpose_cuda1iiiPdS__param_2,
	.param .u64 .ptr .align 1 _Z21local_transpose_cuda1iiiPdS__param_3,
	.param .u64 .ptr .align 1 _Z21local_transpose_cuda1iiiPdS__param_4
)
{
	.reg .pred 	%p<3>;
	.reg .b32 	%r<15>;
	.reg .b64 	%rd<14>;
	.reg .b64 	%fd<2>;

	ld.param.u32 	%r5, [_Z21local_transpose_cuda1iiiPdS__param_0];
	ld.param.u32 	%r6, [_Z21local_transpose_cuda1iiiPdS__param_1];
	ld.param.u32 	%r7, [_Z21local_transpose_cuda1iiiPdS__param_2];
	ld.param.u64 	%rd5, [_Z21local_transpose_cuda1iiiPdS__param_3];
	ld.param.u64 	%rd6, [_Z21local_transpose_cuda1iiiPdS__param_4];
	mov.u32 	%r14, %tid.x;
	setp.ge.s32 	%p1, %r14, %r7;
	@%p1 bra 	$L__BB0_3;
	mov.u32 	%r8, %ctaid.x;
	mov.u32 	%r9, %ctaid.y;
	mov.u32 	%r2, %ntid.x;
	mad.lo.s32 	%r10, %r5, %r9, %r8;
	mul.lo.s32 	%r11, %r10, %r7;
	cvt.u64.u32 	%rd1, %r11;
	mad.lo.s32 	%r12, %r6, %r8, %r9;
	mul.lo.s32 	%r13, %r12, %r7;
	cvt.u64.u32 	%rd2, %r13;
	cvta.to.global.u64 	%rd3, %rd5;
	cvta.to.global.u64 	%rd4, %rd6;
$L__BB0_2:
	cvt.s64.s32 	%rd7, %r14;
	add.s64 	%rd8, %rd7, %rd2;
	shl.b64 	%rd9, %rd8, 3;
	add.s64 	%rd10, %rd3, %rd9;
	ld.global.f64 	%fd1, [%rd10];
	add.s64 	%rd11, %rd7, %rd1;
	shl.b64 	%rd12, %rd11, 3;
	add.s64 	%rd13, %rd4, %rd12;
	st.global.f64 	[%rd13], %fd1;
	add.s32 	%r14, %r14, %r2;
	setp.lt.s32 	%p2, %r14, %r7;
	@%p2 bra 	$L__BB0_2;
$L__BB0_3:
	ret;

}
	// .globl	_Z21local_transpose_cuda2iiiiPdS_
.visible .entry _Z21local_transpose_cuda2iiiiPdS_(
	.param .u32 _Z21local_transpose_cuda2iiiiPdS__param_0,
	.param .u32 _Z21local_transpose_cuda2iiiiPdS__param_1,
	.param .u32 _Z21local_transpose_cuda2iiiiPdS__param_2,
	.param .u32 _Z21local_transpose_cuda2iiiiPdS__param_3,
	.param .u64 .ptr .align 1 _Z21local_transpose_cuda2iiiiPdS__param_4,
	.param .u64 .ptr .align 1 _Z21local_transpose_cuda2iiiiPdS__param_5
)
{
	.reg .pred 	%p<4>;
	.reg .b32 	%r<19>;
	.reg .b64 	%rd<17>;
	.reg .b64 	%fd<2>;

	ld.param.u32 	%r7, [_Z21local_transpose_cuda2iiiiPdS__param_0];
	ld.param.u32 	%r8, [_Z21local_transpose_cuda2iiiiPdS__param_1];
	ld.param.u32 	%r9, [_Z21local_transpose_cuda2iiiiPdS__param_2];
	ld.param.u32 	%r10, [_Z21local_transpose_cuda2iiiiPdS__param_3];
	ld.param.u64 	%rd5, [_Z21local_transpose_cuda2iiiiPdS__param_4];
	ld.param.u64 	%rd6, [_Z21local_transpose_cuda2iiiiPdS__param_5];
	mov.u32 	%r11, %ctaid.x;
	add.s32 	%r12, %r7, -1;
	setp.eq.s32 	%p1, %r11, %r12;
	selp.b32 	%r1, %r10, %r9, %p1;
	cvt.s64.s32 	%rd7, %r1;
	mul.lo.s32 	%r13, %r8, %r11;
	mul.lo.s32 	%r14, %r13, %r9;
	cvt.u64.u32 	%rd8, %r14;
	mov.u32 	%r15, %ctaid.y;
	cvt.u64.u32 	%rd9, %r15;
	mad.lo.s64 	%rd1, %rd7, %rd9, %rd8;
	mad.lo.s32 	%r16, %r9, %r12, %r10;
	mul.lo.s32 	%r17, %r9, %r11;
	mad.lo.s32 	%r2, %r16, %r15, %r17;
	mov.u32 	%r18, %tid.x;
	setp.ge.u32 	%p2, %r18, %r1;
	@%p2 bra 	$L__BB1_3;
	mov.u32 	%r4, %ntid.x;
	cvt.u64.u32 	%rd2, %r2;
	cvta.to.global.u64 	%rd3, %rd5;
	cvta.to.global.u64 	%rd4, %rd6;
$L__BB1_2:
	cvt.s64.s32 	%rd10, %r18;
	add.s64 	%rd11, %rd1, %rd10;
	shl.b64 	%rd12, %rd11, 3;
	add.s64 	%rd13, %rd3, %rd12;
	ld.global.f64 	%fd1, [%rd13];
	add.s64 	%rd14, %rd10, %rd2;
	shl.b64 	%rd15, %rd14, 3;
	add.s64 	%rd16, %rd4, %rd15;
	st.global.f64 	[%rd16], %fd1;
	add.s32 	%r18, %r18, %r4;
	setp.lt.u32 	%p3, %r18, %r1;
	@%p3 bra 	$L__BB1_2;
$L__BB1_3:
	ret;

}
	// .globl	_Z21local_transpose_cuda3iiiPd
.visible .entry _Z21local_transpose_cuda3iiiPd(
	.param .u32 _Z21local_transpose_cuda3iiiPd_param_0,
	.param .u32 _Z21local_transpose_cuda3iiiPd_param_1,
	.param .u32 _Z21local_transpose_cuda3iiiPd_param_2,
	.param .u64 .ptr .align 1 _Z21local_transpose_cuda3iiiPd_param_3
)
{
	.reg .pred 	%p<20>;
	.reg .b32 	%r<42>;
	.reg .b64 	%rd<90>;
	.reg .b64 	%fd<4>;
	// demoted variable
	.shared .align 8 .b8 _ZZ21local_transpose_cuda3iiiPdE4buff[4096];
	ld.param.u32 	%r8, [_Z21local_transpose_cuda3iiiPd_param_0];
	ld.param.u32 	%r9, [_Z21local_transpose_cuda3iiiPd_param_1];
	ld.param.u32 	%r10, [_Z21local_transpose_cuda3iiiPd_param_2];
	ld.param.u64 	%rd47, [_Z21local_transpose_cuda3iiiPd_param_3];
	cvta.to.global.u64 	%rd1, %rd47;
	mov.u32 	%r11, %ctaid.x;
	mov.u32 	%r12, %ctaid.y;
	mad.lo.s32 	%r13, %r9, %r11, %r12;
	cvt.s64.s32 	%rd85, %r13;
	mad.lo.s32 	%r14, %r8, %r12, %r11;
	cvt.s64.s32 	%rd76, %r14;
	setp.eq.s32 	%p1, %r13, %r14;
	@%p1 bra 	$L__BB2_23;
	cvt.u32.u64 	%r15, %rd76;
	cvt.u32.u64 	%r16, %rd85;
	setp.le.u32 	%p2, %r15, %r16;
	mov.b64 	%rd80, 0;
	@%p2 bra 	$L__BB2_7;
	ld.param.u32 	%r37, [_Z21local_transpose_cuda3iiiPd_param_1];
	cvt.s64.s32 	%rd4, %r37;
	cvt.s64.s32 	%rd5, %r8;
	mov.b64 	%rd80, 0;
	cvt.u32.u64 	%r17, %rd4;
$L__BB2_3:
	or.b64  	%rd50, %rd76, %rd4;
	and.b64  	%rd51, %rd50, -4294967296;
	setp.ne.s64 	%p3, %rd51, 0;
	@%p3 bra 	$L__BB2_5;
	cvt.u32.u64 	%r18, %rd76;
	div.u32 	%r19, %r18, %r17;
	mul.lo.s32 	%r20, %r19, %r17;
	sub.s32 	%r21, %r18, %r20;
	cvt.u64.u32 	%rd77, %r19;
	cvt.u64.u32 	%rd78, %r21;
	bra.uni 	$L__BB2_6;
$L__BB2_5:
	div.u64 	%rd77, %rd76, %rd4;
	mul.lo.s64 	%rd52, %rd77, %rd4;
	sub.s64 	%rd78, %rd76, %rd52;
$L__BB2_6:
	mad.lo.s64 	%rd76, %rd78, %rd5, %rd77;
	add.s64 	%rd80, %rd80, 1;
	setp.gt.u64 	%p4, %rd76, %rd85;
	@%p4 bra 	$L__BB2_3;
$L__BB2_7:
	setp.ne.s64 	%p5, %rd76, %rd85;
	@%p5 bra 	$L__BB2_23;
	cvt.s64.s32 	%rd18, %r10;
	setp.eq.s32 	%p6, %r10, 0;
	@%p6 bra 	$L__BB2_23;
	mov.u32 	%r1, %tid.x;
	mov.u32 	%r22, %ntid.x;
	cvt.s64.s32 	%rd19, %r8;
	cvt.u64.u32 	%rd20, %r22;
	mul.wide.u32 	%rd21, %r22, 8;
	mov.b64 	%rd81, 0;
	cvt.u32.u64 	%r23, %rd20;
$L__BB2_10:
	setp.gt.u32 	%p7, %r1, 511;
	@%p7 bra 	$L__BB2_14;
	mul.lo.s64 	%rd24, %rd85, %rd18;
	mov.u32 	%r39, %r1;
$L__BB2_12:
	cvt.u64.u32 	%rd54, %r39;
	add.s64 	%rd25, %rd81, %rd54;
	setp.ge.u64 	%p8, %rd25, %rd18;
	@%p8 bra 	$L__BB2_14;
	add.s64 	%rd55, %rd25, %rd24;
	shl.b64 	%rd56, %rd55, 3;
	add.s64 	%rd57, %rd1, %rd56;
	ld.global.f64 	%fd1, [%rd57];
	shl.b32 	%r24, %r39, 3;
	mov.u32 	%r25, _ZZ21local_transpose_cuda3iiiPdE4buff;
	add.s32 	%r26, %r25, %r24;
	st.shared.f64 	[%r26], %fd1;
	add.s32 	%r39, %r39, %r23;
	setp.lt.u32 	%p9, %r39, 512;
	@%p9 bra 	$L__BB2_12;
$L__BB2_14:
	setp.eq.s64 	%p10, %rd80, 0;
	@%p10 bra 	$L__BB2_18;
	mov.b64 	%rd84, 0;
$L__BB2_16:
	mov.u64 	%rd29, %rd85;
	or.b64  	%rd59, %rd29, %rd19;
	and.b64  	%rd60, %rd59, -4294967296;
	setp.ne.s64 	%p11, %rd60, 0;
	@%p11 bra 	$L__BB2_24;
	cvt.u32.u64 	%r27, %rd19;
	cvt.u32.u64 	%r28, %rd29;
	div.u32 	%r29, %r28, %r27;
	mul.lo.s32 	%r30, %r29, %r27;
	sub.s32 	%r31, %r28, %r30;
	cvt.u64.u32 	%rd86, %r29;
	cvt.u64.u32 	%rd87, %r31;
	bra.uni 	$L__BB2_25;
$L__BB2_18:
	setp.gt.u32 	%p16, %r1, 511;
	@%p16 bra 	$L__BB2_22;
	mul.lo.s64 	%rd27, %rd85, %rd18;
	mov.u32 	%r41, %r1;
$L__BB2_20:
	cvt.u64.u32 	%rd71, %r41;
	add.s64 	%rd45, %rd81, %rd71;
	setp.ge.u64 	%p17, %rd45, %rd18;
	@%p17 bra 	$L__BB2_22;
	shl.b32 	%r34, %r41, 3;
	mov.u32 	%r35, _ZZ21local_transpose_cuda3iiiPdE4buff;
	add.s32 	%r36, %r35, %r34;
	ld.shared.f64 	%fd3, [%r36];
	add.s64 	%rd72, %rd45, %rd27;
	shl.b64 	%rd73, %rd72, 3;
	add.s64 	%rd74, %rd1, %rd73;
	st.global.f64 	[%rd74], %fd3;
	add.s32 	%r41, %r41, %r23;
	setp.lt.u32 	%p18, %r41, 512;
	@%p18 bra 	$L__BB2_20;
$L__BB2_22:
	add.s64 	%rd81, %rd81, 512;
	setp.lt.u64 	%p19, %rd81, %rd18;
	@%p19 bra 	$L__BB2_10;
$L__BB2_23:
	ret;
$L__BB2_24:
	div.u64 	%rd86, %rd29, %rd19;
	mul.lo.s64 	%rd61, %rd86, %rd19;
	sub.s64 	%rd87, %rd29, %rd61;
$L__BB2_25:
	ld.param.u32 	%r38, [_Z21local_transpose_cuda3iiiPd_param_1];
	setp.gt.u32 	%p12, %r1, 511;
	cvt.s64.s32 	%rd62, %r38;
	mad.lo.s64 	%rd85, %rd87, %rd62, %rd86;
	@%p12 bra 	$L__BB2_29;
	mul.lo.s64 	%rd37, %rd85, %rd18;
	cvt.u64.u32 	%rd63, %r1;
	add.s64 	%rd88, %rd63, %rd81;
	mad.lo.s64 	%rd64, %rd29, %rd18, %rd88;
	shl.b64 	%rd65, %rd64, 3;
	add.s64 	%rd89, %rd1, %rd65;
	mov.u32 	%r40, %r1;
$L__BB2_27:
	setp.ge.u64 	%p13, %rd88, %rd18;
	@%p13 bra 	$L__BB2_29;
	cvt.u64.u32 	%rd66, %r40;
	add.s64 	%rd67, %rd81, %rd66;
	add.s64 	%rd68, %rd67, %rd37;
	shl.b64 	%rd69, %rd68, 3;
	add.s64 	%rd70, %rd1, %rd69;
	ld.global.f64 	%fd2, [%rd70];
	st.global.f64 	[%rd89], %fd2;
	add.s32 	%r40, %r40, %r23;
	add.s64 	%rd89, %rd89, %rd21;
	add.s64 	%rd88, %rd88, %rd20;
	setp.lt.u32 	%p14, %r40, 512;
	@%p14 bra 	$L__BB2_27;
$L__BB2_29:
	add.s64 	%rd84, %rd84, 1;
	setp.eq.s64 	%p15, %rd84, %rd80;
	@%p15 bra 	$L__BB2_18;
	bra.uni 	$L__BB2_16;

}
	// .globl	_Z21local_transpose_cuda4iiiiPdS_
.visible .entry _Z21local_transpose_cuda4iiiiPdS_(
	.param .u32 _Z21local_transpose_cuda4iiiiPdS__param_0,
	.param .u32 _Z21local_transpose_cuda4iiiiPdS__param_1,
	.param .u32 _Z21local_transpose_cuda4iiiiPdS__param_2,
	.param .u32 _Z21local_transpose_cuda4iiiiPdS__param_3,
	.param .u64 .ptr .align 1 _Z21local_transpose_cuda4iiiiPdS__param_4,
	.param .u64 .ptr .align 1 _Z21local_transpose_cuda4iiiiPdS__param_5
)
{
	.reg .pred 	%p<4>;
	.reg .b32 	%r<18>;
	.reg .b64 	%rd<17>;
	.reg .b64 	%fd<2>;

	ld.param.u32 	%r6, [_Z21local_transpose_cuda4iiiiPdS__param_0];
	ld.param.u32 	%r7, [_Z21local_transpose_cuda4iiiiPdS__param_1];
	ld.param.u32 	%r8, [_Z21local_transpose_cuda4iiiiPdS__param_2];
	ld.param.u32 	%r9, [_Z21local_transpose_cuda4iiiiPdS__param_3];
	ld.param.u64 	%rd5, [_Z21local_transpose_cuda4iiiiPdS__param_4];
	ld.param.u64 	%rd6, [_Z21local_transpose_cuda4iiiiPdS__param_5];
	mov.u32 	%r10, %ctaid.y;
	add.s32 	%r11, %r7, -1;
	setp.eq.s32 	%p1, %r10, %r11;
	selp.b32 	%r1, %r9, %r8, %p1;
	cvt.s64.s32 	%rd7, %r1;
	mov.u32 	%r12, %ctaid.x;
	mad.lo.s32 	%r13, %r11, %r8, %r9;
	mul.lo.s32 	%r14, %r8, %r10;
	mad.lo.s32 	%r15, %r13, %r12, %r14;
	cvt.u64.u32 	%rd1, %r15;
	mul.lo.s32 	%r16, %r14, %r6;
	cvt.u64.u32 	%rd8, %r16;
	cvt.u64.u32 	%rd9, %r12;
	mad.lo.s64 	%rd2, %rd7, %rd9, %rd8;
	mov.u32 	%r17, %tid.x;
	setp.ge.u32 	%p2, %r17, %r1;
	@%p2 bra 	$L__BB3_3;
	mov.u32 	%r3, %ntid.x;
	cvta.to.global.u64 	%rd3, %rd5;
	cvta.to.global.u64 	%rd4, %rd6;
$L__BB3_2:
	cvt.s64.s32 	%rd10, %r17;
	add.s64 	%rd11, %rd10, %rd1;
	shl.b64 	%rd12, %rd11, 3;
	add.s64 	%rd13, %rd3, %rd12;
	ld.global.f64 	%fd1, [%rd13];
	add.s64 	%rd14, %rd2, %rd10;
	shl.b64 	%rd15, %rd14, 3;
	add.s64 	%rd16, %rd4, %rd15;
	st.global.f64 	[%rd16], %fd1;
	add.s32 	%r17, %r17, %r3;
	setp.lt.u32 	%p3, %r17, %r1;
	@%p3 bra 	$L__BB3_2;
$L__BB3_3:
	ret;

}
	// .globl	_Z11memcpy_cudaPPdS0_Pm
.visible .entry _Z11memcpy_cudaPPdS0_Pm(
	.param .u64 .ptr .align 1 _Z11memcpy_cudaPPdS0_Pm_param_0,
	.param .u64 .ptr .align 1 _Z11memcpy_cudaPPdS0_Pm_param_1,
	.param .u64 .ptr .align 1 _Z11memcpy_cudaPPdS0_Pm_param_2
)
{
	.reg .pred 	%p<3>;
	.reg .b32 	%r<7>;
	.reg .b64 	%rd<23>;
	.reg .b64 	%fd<2>;

	ld.param.u64 	%rd8, [_Z11memcpy_cudaPPdS0_Pm_param_0];
	ld.param.u64 	%rd9, [_Z11memcpy_cudaPPdS0_Pm_param_1];
	ld.param.u64 	%rd10, [_Z11memcpy_cudaPPdS0_Pm_param_2];
	cvta.to.global.u64 	%rd11, %rd10;
	cvta.to.global.u64 	%rd12, %rd9;
	cvta.to.global.u64 	%rd13, %rd8;
	mov.u32 	%r5, %ctaid.x;
	mul.wide.u32 	%rd14, %r5, 8;
	add.s64 	%rd15, %rd13, %rd14;
	ld.global.u64 	%rd16, [%rd15];
	cvta.to.global.u64 	%rd1, %rd16;
	add.s64 	%rd17, %rd12, %rd14;
	ld.global.u64 	%rd2, [%rd17];
	add.s64 	%rd18, %rd11, %rd14;
	ld.global.u64 	%rd3, [%rd18];
	mov.u32 	%r6, %tid.x;
	cvt.u64.u32 	%rd22, %r6;
	setp.le.u64 	%p1, %rd3, %rd22;
	@%p1 bra 	$L__BB4_3;
	mov.u32 	%r2, %ntid.x;
	cvta.to.global.u64 	%rd5, %rd2;
$L__BB4_2:
	shl.b64 	%rd19, %rd22, 3;
	add.s64 	%rd20, %rd1, %rd19;
	ld.global.f64 	%fd1, [%rd20];
	add.s64 	%rd21, %rd5, %rd19;
	st.global.f64 	[%rd21], %fd1;
	add.s32 	%r6, %r6, %r2;
	cvt.s64.s32 	%rd22, %r6;
	setp.gt.u64 	%p2, %rd3, %rd22;
	@%p2 bra 	$L__BB4_2;
$L__BB4_3:
	ret;

}


// ===== COMPILED SASS (sm_100) =====

	.target	sm_100

	.elftype	@"ET_EXEC"


//--------------------- .note.nv.tkinfo           --------------------------
	.section	.note.nv.tkinfo,"",@"SHT_NOTE"
	.sectionflags	@"SHF_NOTE_NV_TKINFO"
	.tkinfo
        /*0018*/ 	.word	0x00000002
        /*0030*/ 	.string	""
        /*0030*/ 	.string	"ptxas"
        /*0030*/ 	.string	"Cuda compilation tools, release 13.0, V13.0.88"
        /*0030*/ 	.string	"Build cuda_13.0.r13.0/compiler.36424714_0"
        /*0030*/ 	.string	"-arch sm_100 -m 64 "



//--------------------- .note.nv.cuinfo           --------------------------
	.section	.note.nv.cuinfo,"",@"SHT_NOTE"
	.sectionflags	@"SHF_NOTE_NV_CUINFO"
        /*0018*/ 	.short	0x0002
        /*001a*/ 	.short	0x0064
        /*001c*/ 	.short	0x0082
	.zero		2


//--------------------- .nv.info                  --------------------------
	.section	.nv.info,"",@"SHT_CUDA_INFO"
	.align	4


	//----- nvinfo : EIATTR_REGCOUNT
	.align		4
        /*0000*/ 	.byte	0x04, 0x2f
        /*0002*/ 	.short	(.L_1 - .L_0)
	.align		4
.L_0:
        /*0004*/ 	.word	index@(_Z21local_transpose_cuda1iiiPdS_)
        /*0008*/ 	.word	0x00000009


	//----- nvinfo : EIATTR_FRAME_SIZE
	.align		4
.L_1:
        /*000c*/ 	.byte	0x04, 0x11
        /*000e*/ 	.short	(.L_3 - .L_2)
	.align		4
.L_2:
        /*0010*/ 	.word	index@(_Z21local_transpose_cuda1iiiPdS_)
        /*0014*/ 	.word	0x00000000


	//----- nvinfo : EIATTR_REGCOUNT
	.align		4
.L_3:
        /*0018*/ 	.byte	0x04, 0x2f
        /*001a*/ 	.short	(.L_5 - .L_4)
	.align		4
.L_4:
        /*001c*/ 	.word	index@(_Z21local_transpose_cuda2iiiiPdS_)
        /*0020*/ 	.word	0x00000009


	//----- nvinfo : EIATTR_FRAME_SIZE
	.align		4
.L_5:
        /*0024*/ 	.byte	0x04, 0x11
        /*0026*/ 	.short	(.L_7 - .L_6)
	.align		4
.L_6:
        /*0028*/ 	.word	index@(_Z21local_transpose_cuda2iiiiPdS_)
        /*002c*/ 	.word	0x00000000


	//----- nvinfo : EIATTR_REGCOUNT
	.align		4
.L_7:
        /*0030*/ 	.byte	0x04, 0x2f
        /*0032*/ 	.short	(.L_9 - .L_8)
	.align		4
.L_8:
        /*0034*/ 	.word	index@(_Z21local_transpose_cuda3iiiPd)
        /*0038*/ 	.word	0x00000018


	//----- nvinfo : EIATTR_FRAME_SIZE
	.align		4
.L_9:
        /*003c*/ 	.byte	0x04, 0x11
        /*003e*/ 	.short	(.L_11 - .L_10)
	.align		4
.L_10:
        /*0040*/ 	.word	index@($__internal_0_$__cuda_sm20_div_u64)
        /*0044*/ 	.word	0x00000000


	//----- nvinfo : EIATTR_FRAME_SIZE
	.align		4
.L_11:
        /*0048*/ 	.byte	0x04, 0x11
        /*004a*/ 	.short	(.L_13 - .L_12)
	.align		4
.L_12:
        /*004c*/ 	.word	index@(_Z21local_transpose_cuda3iiiPd)
        /*0050*/ 	.word	0x00000000


	//----- nvinfo : EIATTR_REGCOUNT
	.align		4
.L_13:
        /*0054*/ 	.byte	0x04, 0x2f
        /*0056*/ 	.short	(.L_15 - .L_14)
	.align		4
.L_14:
        /*0058*/ 	.word	index@(_Z21local_transpose_cuda4iiiiPdS_)
        /*005c*/ 	.word	0x00000009


	//----- nvinfo : EIATTR_FRAME_SIZE
	.align		4
.L_15:
        /*0060*/ 	.byte	0x04, 0x11
        /*0062*/ 	.short	(.L_17 - .L_16)
	.align		4
.L_16:
        /*0064*/ 	.word	index@(_Z21local_transpose_cuda4iiiiPdS_)
        /*0068*/ 	.word	0x00000000


	//----- nvinfo : EIATTR_REGCOUNT
	.align		4
.L_17:
        /*006c*/ 	.byte	0x04, 0x2f
        /*006e*/ 	.short	(.L_19 - .L_18)
	.align		4
.L_18:
        /*0070*/ 	.word	index@(_Z11memcpy_cudaPPdS0_Pm)
        /*0074*/ 	.word	0x00000010


	//----- nvinfo : EIATTR_FRAME_SIZE
	.align		4
.L_19:
        /*0078*/ 	.byte	0x04, 0x11
        /*007a*/ 	.short	(.L_21 - .L_20)
	.align		4
.L_20:
        /*007c*/ 	.word	index@(_Z11memcpy_cudaPPdS0_Pm)
        /*0080*/ 	.word	0x00000000


	//----- nvinfo : EIATTR_MIN_STACK_SIZE
	.align		4
.L_21:
        /*0084*/ 	.byte	0x04, 0x12
        /*0086*/ 	.short	(.L_23 - .L_22)
	.align		4
.L_22:
        /*0088*/ 	.word	index@(_Z11memcpy_cudaPPdS0_Pm)
        /*008c*/ 	.word	0x00000000


	//----- nvinfo : EIATTR_MIN_STACK_SIZE
	.align		4
.L_23:
        /*0090*/ 	.byte	0x04, 0x12
        /*0092*/ 	.short	(.L_25 - .L_24)
	.align		4
.L_24:
        /*0094*/ 	.word	index@(_Z21local_transpose_cuda4iiiiPdS_)
        /*0098*/ 	.word	0x00000000


	//----- nvinfo : EIATTR_MIN_STACK_SIZE
	.align		4
.L_25:
        /*009c*/ 	.byte	0x04, 0x12
        /*009e*/ 	.short	(.L_27 - .L_26)
	.align		4
.L_26:
        /*00a0*/ 	.word	index@(_Z21local_transpose_cuda3iiiPd)
        /*00a4*/ 	.word	0x00000000


	//----- nvinfo : EIATTR_MIN_STACK_SIZE
	.align		4
.L_27:
        /*00a8*/ 	.byte	0x04, 0x12
        /*00aa*/ 	.short	(.L_29 - .L_28)
	.align		4
.L_28:
        /*00ac*/ 	.word	index@(_Z21local_transpose_cuda2iiiiPdS_)
        /*00b0*/ 	.word	0x00000000


	//----- nvinfo : EIATTR_MIN_STACK_SIZE
	.align		4
.L_29:
        /*00b4*/ 	.byte	0x04, 0x12
        /*00b6*/ 	.short	(.L_31 - .L_30)
	.align		4
.L_30:
        /*00b8*/ 	.word	index@(_Z21local_transpose_cuda1iiiPdS_)
        /*00bc*/ 	.word	0x00000000
.L_31:


//--------------------- .nv.compat                --------------------------
	.section	.nv.compat,"",@"SHT_CUDA_COMPAT_INFO"
	.align	4
        /*0000*/ 	.byte	0x02, 0x09, 0x00, 0x00, 0x02, 0x02, 0x01, 0x00, 0x02, 0x05, 0x05, 0x00, 0x03, 0x07, 0x01, 0x01
        /*0010*/ 	.byte	0x02, 0x03, 0x00, 0x00, 0x02, 0x06, 0x01, 0x00, 0x04, 0x0b, 0x08, 0x00, 0x09, 0x00, 0x00, 0x00
        /*0020*/ 	.byte	0x00, 0x00, 0x00, 0x00


//--------------------- .nv.info._Z11memcpy_cudaPPdS0_Pm --------------------------
	.section	.nv.info._Z11memcpy_cudaPPdS0_Pm,"",@"SHT_CUDA_INFO"
	.sectionflags	@""
	.align	4


	//----- nvinfo : EIATTR_CUDA_API_VERSION
	.align		4
        /*0000*/ 	.byte	0x04, 0x37
        /*0002*/ 	.short	(.L_33 - .L_32)
.L_32:
        /*0004*/ 	.word	0x00000082


	//----- nvinfo : EIATTR_KPARAM_INFO
	.align		4
.L_33:
        /*0008*/ 	.byte	0x04, 0x17
        /*000a*/ 	.short	(.L_35 - .L_34)
.L_34:
        /*000c*/ 	.word	0x00000000
        /*0010*/ 	.short	0x0002
        /*0012*/ 	.short	0x0010
        /*0014*/ 	.byte	0x00, 0xf5, 0x21, 0x00


	//----- nvinfo : EIATTR_KPARAM_INFO
	.align		4
.L_35:
        /*0018*/ 	.byte	0x04, 0x17
        /*001a*/ 	.short	(.L_37 - .L_36)
.L_36:
        /*001c*/ 	.word	0x00000000
        /*0020*/ 	.short	0x0001
        /*0022*/ 	.short	0x0008
        /*0024*/ 	.byte	0x00, 0xf5, 0x21, 0x00


	//----- nvinfo : EIATTR_KPARAM_INFO
	.align		4
.L_37:
        /*0028*/ 	.byte	0x04, 0x17
        /*002a*/ 	.short	(.L_39 - .L_38)
.L_38:
        /*002c*/ 	.word	0x00000000
        /*0030*/ 	.short	0x0000
        /*0032*/ 	.short	0x0000
        /*0034*/ 	.byte	0x00, 0xf5, 0x21, 0x00


	//----- nvinfo : EIATTR_SPARSE_MMA_MASK
	.align		4
.L_39:
        /*0038*/ 	.byte	0x03, 0x50
        /*003a*/ 	.short	0x0000


	//----- nvinfo : EIATTR_MAXREG_COUNT
	.align		4
        /*003c*/ 	.byte	0x03, 0x1b
        /*003e*/ 	.short	0x00ff


	//----- nvinfo : EIATTR_MERCURY_ISA_VERSION
	.align		4
        /*0040*/ 	.byte	0x03, 0x5f
        /*0042*/ 	.short	0x0101


	//----- nvinfo : EIATTR_VRC_CTA_INIT_COUNT
	.align		4
        /*0044*/ 	.byte	0x02, 0x4a
	.zero		1
	.zero		1


	//----- nvinfo : EIATTR_EXIT_INSTR_OFFSETS
	.align		4
        /*0048*/ 	.byte	0x04, 0x1c
        /*004a*/ 	.short	(.L_41 - .L_40)


	//   ....[0]....
.L_40:
        /*004c*/ 	.word	0x000000d0


	//   ....[1]....
        /*0050*/ 	.word	0x00000210


	//----- nvinfo : EIATTR_CRS_STACK_SIZE
	.align		4
.L_41:
        /*0054*/ 	.byte	0x04, 0x1e
        /*0056*/ 	.short	(.L_43 - .L_42)
.L_42:
        /*0058*/ 	.word	0x00000000


	//----- nvinfo : EIATTR_CBANK_PARAM_SIZE
	.align		4
.L_43:
        /*005c*/ 	.byte	0x03, 0x19
        /*005e*/ 	.short	0x0018


	//----- nvinfo : EIATTR_PARAM_CBANK
	.align		4
        /*0060*/ 	.byte	0x04, 0x0a
        /*0062*/ 	.short	(.L_45 - .L_44)
	.align		4
.L_44:
        /*0064*/ 	.word	index@(.nv.constant0._Z11memcpy_cudaPPdS0_Pm)
        /*0068*/ 	.short	0x0380
        /*006a*/ 	.short	0x0018


	//----- nvinfo : EIATTR_SW_WAR
	.align		4
.L_45:
        /*006c*/ 	.byte	0x04, 0x36
        /*006e*/ 	.short	(.L_47 - .L_46)
.L_46:
        /*0070*/ 	.word	0x00000008
.L_47:


//--------------------- .nv.info._Z21local_transpose_cuda4iiiiPdS_ --------------------------
	.section	.nv.info._Z21local_transpose_cuda4iiiiPdS_,"",@"SHT_CUDA_INFO"
	.sectionflags	@""
	.align	4


	//----- nvinfo : EIATTR_CUDA_API_VERSION
	.align		4
        /*0000*/ 	.byte	0x04, 0x37
        /*0002*/ 	.short	(.L_49 - .L_48)
.L_48:
        /*0004*/ 	.word	0x00000082


	//----- nvinfo : EIATTR_KPARAM_INFO
	.align		4
.L_49:
        /*0008*/ 	.byte	0x04, 0x17
        /*000a*/ 	.short	(.L_51 - .L_50)
.L_50:
        /*000c*/ 	.word	0x00000000
        /*0010*/ 	.short	0x0005
        /*0012*/ 	.short	0x0018
        /*0014*/ 	.byte	0x00, 0xf5, 0x21, 0x00


	//----- nvinfo : EIATTR_KPARAM_INFO
	.align		4
.L_51:
        /*0018*/ 	.byte	0x04, 0x17
        /*001a*/ 	.short	(.L_53 - .L_52)
.L_52:
        /*001c*/ 	.word	0x00000000
        /*0020*/ 	.short	0x0004
        /*0022*/ 	.short	0x0010
        /*0024*/ 	.byte	0x00, 0xf5, 0x21, 0x00


	//----- nvinfo : EIATTR_KPARAM_INFO
	.align		4
.L_53:
        /*0028*/ 	.byte	0x04, 0x17
        /*002a*/ 	.short	(.L_55 - .L_54)
.L_54:
        /*002c*/ 	.word	0x00000000
        /*0030*/ 	.short	0x0003
        /*0032*/ 	.short	0x000c
        /*0034*/ 	.byte	0x00, 0xf0, 0x11, 0x00


	//----- nvinfo : EIATTR_KPARAM_INFO
	.align		4
.L_55:
        /*0038*/ 	.byte	0x04, 0x17
        /*003a*/ 	.short	(.L_57 - .L_56)
.L_56:
        /*003c*/ 	.word	0x00000000
        /*0040*/ 	.short	0x0002
        /*0042*/ 	.short	0x0008
        /*0044*/ 	.byte	0x00, 0xf0, 0x11, 0x00


	//----- nvinfo : EIATTR_KPARAM_INFO
	.align		4
.L_57:
        /*0048*/ 	.byte	0x04, 0x17
        /*004a*/ 	.short	(.L_59 - .L_58)
.L_58:
        /*004c*/ 	.word	0x00000000
        /*0050*/ 	.short	0x0001
        /*0052*/ 	.short	0x0004
        /*0054*/ 	.byte	0x00, 0xf0, 0x11, 0x00


	//----- nvinfo : EIATTR_KPARAM_INFO
	.align		4
.L_59:
        /*0058*/ 	.byte	0x04, 0x17
        /*005a*/ 	.short	(.L_61 - .L_60)
.L_60:
        /*005c*/ 	.word	0x00000000
        /*0060*/ 	.short	0x0000
        /*0062*/ 	.short	0x0000
        /*0064*/ 	.byte	0x00, 0xf0, 0x11, 0x00


	//----- nvinfo : EIATTR_SPARSE_MMA_MASK
	.align		4
.L_61:
        /*0068*/ 	.byte	0x03, 0x50
        /*006a*/ 	.short	0x0000


	//----- nvinfo : EIATTR_MAXREG_COUNT
	.align		4
        /*006c*/ 	.byte	0x03, 0x1b
        /*006e*/ 	.short	0x00ff


	//----- nvinfo : EIATTR_MERCURY_ISA_VERSION
	.align		4
        /*0070*/ 	.byte	0x03, 0x5f
        /*0072*/ 	.short	0x0101


	//----- nvinfo : EIATTR_VRC_CTA_INIT_COUNT
	.align		4
        /*0074*/ 	.byte	0x02, 0x4a
	.zero		1
	.zero		1


	//----- nvinfo : EIATTR_EXIT_INSTR_OFFSETS
	.align		4
        /*0078*/ 	.byte	0x04, 0x1c
        /*007a*/ 	.short	(.L_63 - .L_62)


	//   ....[0]....
.L_62:
        /*007c*/ 	.word	0x00000110


	//   ....[1]....
        /*0080*/ 	.word	0x00000240


	//----- nvinfo : EIATTR_CRS_STACK_SIZE
	.align		4
.L_63:
        /*0084*/ 	.byte	0x04, 0x1e
        /*0086*/ 	.short	(.L_65 - .L_64)
.L_64:
        /*0088*/ 	.word	0x00000000


	//----- nvinfo : EIATTR_CBANK_PARAM_SIZE
	.align		4
.L_65:
        /*008c*/ 	.byte	0x03, 0x19
        /*008e*/ 	.short	0x0020


	//----- nvinfo : EIATTR_PARAM_CBANK
	.align		4
        /*0090*/ 	.byte	0x04, 0x0a
        /*0092*/ 	.short	(.L_67 - .L_66)
	.align		4
.L_66:
        /*0094*/ 	.word	index@(.nv.constant0._Z21local_transpose_cuda4iiiiPdS_)
        /*0098*/ 	.short	0x0380
        /*009a*/ 	.short	0x0020


	//----- nvinfo : EIATTR_SW_WAR
	.align		4
.L_67:
        /*009c*/ 	.byte	0x04, 0x36
        /*009e*/ 	.short	(.L_69 - .L_68)
.L_68:
        /*00a0*/ 	.word	0x00000008
.L_69:


//--------------------- .nv.info._Z21local_transpose_cuda3iiiPd --------------------------
	.section	.nv.info._Z21local_transpose_cuda3iiiPd,"",@"SHT_CUDA_INFO"
	.sectionflags	@""
	.align	4


	//----- nvinfo : EIATTR_CUDA_API_VERSION
	.align		4
        /*0000*/ 	.byte	0x04, 0x37
        /*0002*/ 	.short	(.L_71 - .L_70)
.L_70:
        /*0004*/ 	.word	0x00000082


	//----- nvinfo : EIATTR_KPARAM_INFO
	.align		4
.L_71:
        /*0008*/ 	.byte	0x04, 0x17
        /*000a*/ 	.short	(.L_73 - .L_72)
.L_72:
        /*000c*/ 	.word	0x00000000
        /*0010*/ 	.short	0x0003
        /*0012*/ 	.short	0x0010
        /*0014*/ 	.byte	0x00, 0xf5, 0x21, 0x00


	//----- nvinfo : EIATTR_KPARAM_INFO
	.align		4
.L_73:
        /*0018*/ 	.byte	0x04, 0x17
        /*001a*/ 	.short	(.L_75 - .L_74)
.L_74:
        /*001c*/ 	.word	0x00000000
        /*0020*/ 	.short	0x0002
        /*0022*/ 	.short	0x0008
        /*0024*/ 	.byte	0x00, 0xf0, 0x11, 0x00


	//----- nvinfo : EIATTR_KPARAM_INFO
	.align		4
.L_75:
        /*0028*/ 	.byte	0x04, 0x17
        /*002a*/ 	.short	(.L_77 - .L_76)
.L_76:
        /*002c*/ 	.word	0x00000000
        /*0030*/ 	.short	0x0001
        /*0032*/ 	.short	0x0004
        /*0034*/ 	.byte	0x00, 0xf0, 0x11, 0x00


	//----- nvinfo : EIATTR_KPARAM_INFO
	.align		4
.L_77:
        /*0038*/ 	.byte	0x04, 0x17
        /*003a*/ 	.short	(.L_79 - .L_78)
.L_78:
        /*003c*/ 	.word	0x00000000
        /*0040*/ 	.short	0x0000
        /*0042*/ 	.short	0x0000
        /*0044*/ 	.byte	0x00, 0xf0, 0x11, 0x00


	//----- nvinfo : EIATTR_SPARSE_MMA_MASK
	.align		4
.L_79:
        /*0048*/ 	.byte	0x03, 0x50
        /*004a*/ 	.short	0x0000


	//----- nvinfo : EIATTR_MAXREG_COUNT
	.align		4
        /*004c*/ 	.byte	0x03, 0x1b
        /*004e*/ 	.short	0x00ff


	//----- nvinfo : EIATTR_MERCURY_ISA_VERSION
	.align		4
        /*0050*/ 	.byte	0x03, 0x5f
        /*0052*/ 	.short	0x0101


	//----- nvinfo : EIATTR_VRC_CTA_INIT_COUNT
	.align		4
        /*0054*/ 	.byte	0x02, 0x4a
	.zero		1
	.zero		1


	//----- nvinfo : EIATTR_EXIT_INSTR_OFFSETS
	.align		4
        /*0058*/ 	.byte	0x04, 0x1c
        /*005a*/ 	.short	(.L_81 - .L_80)


	//   ....[0]....
.L_80:
        /*005c*/ 	.word	0x00000070


	//   ....[1]....
        /*0060*/ 	.word	0x00000490


	//   ....[2]....
        /*0064*/ 	.word	0x000004c0


	//   ....[3]....
        /*0068*/ 	.word	0x00000fa0


	//----- nvinfo : EIATTR_CRS_STACK_SIZE
	.align		4
.L_81:
        /*006c*/ 	.byte	0x04, 0x1e
        /*006e*/ 	.short	(.L_83 - .L_82)
.L_82:
        /*0070*/ 	.word	0x00000000


	//----- nvinfo : EIATTR_CBANK_PARAM_SIZE
	.align		4
.L_83:
        /*0074*/ 	.byte	0x03, 0x19
        /*0076*/ 	.short	0x0018


	//----- nvinfo : EIATTR_PARAM_CBANK
	.align		4
        /*0078*/ 	.byte	0x04, 0x0a
        /*007a*/ 	.short	(.L_85 - .L_84)
	.align		4
.L_84:
        /*007c*/ 	.word	index@(.nv.constant0._Z21local_transpose_cuda3iiiPd)
        /*0080*/ 	.short	0x0380
        /*0082*/ 	.short	0x0018


	//----- nvinfo : EIATTR_SW_WAR
	.align		4
.L_85:
        /*0084*/ 	.byte	0x04, 0x36
        /*0086*/ 	.short	(.L_87 - .L_86)
.L_86:
        /*0088*/ 	.word	0x00000008
.L_87:


//--------------------- .nv.info._Z21local_transpose_cuda2iiiiPdS_ --------------------------
	.section	.nv.info._Z21local_transpose_cuda2iiiiPdS_,"",@"SHT_CUDA_INFO"
	.sectionflags	@""
	.align	4


	//----- nvinfo : EIATTR_CUDA_API_VERSION
	.align		4
        /*0000*/ 	.byte	0x04, 0x37
        /*0002*/ 	.short	(.L_89 - .L_88)
.L_88:
        /*0004*/ 	.word	0x00000082


	//----- nvinfo : EIATTR_KPARAM_INFO
	.align		4
.L_89:
        /*0008*/ 	.byte	0x04, 0x17
        /*000a*/ 	.short	(.L_91 - .L_90)
.L_90:
        /*000c*/ 	.word	0x00000000
        /*0010*/ 	.short	0x0005
        /*0012*/ 	.short	0x0018
        /*0014*/ 	.byte	0x00, 0xf5, 0x21, 0x00


	//----- nvinfo : EIATTR_KPARAM_INFO
	.align		4
.L_91:
        /*0018*/ 	.byte	0x04, 0x17
        /*001a*/ 	.short	(.L_93 - .L_92)
.L_92:
        /*001c*/ 	.word	0x00000000
        /*0020*/ 	.short	0x0004
        /*0022*/ 	.short	0x0010
        /*0024*/ 	.byte	0x00, 0xf5, 0x21, 0x00


	//----- nvinfo : EIATTR_KPARAM_INFO
	.align		4
.L_93:
        /*0028*/ 	.byte	0x04, 0x17
        /*002a*/ 	.short	(.L_95 - .L_94)
.L_94:
        /*002c*/ 	.word	0x00000000
        /*0030*/ 	.short	0x0003
        /*0032*/ 	.short	0x000c
        /*0034*/ 	.byte	0x00, 0xf0, 0x11, 0x00


	//----- nvinfo : EIATTR_KPARAM_INFO
	.align		4
.L_95:
        /*0038*/ 	.byte	0x04, 0x17
        /*003a*/ 	.short	(.L_97 - .L_96)
.L_96:
        /*003c*/ 	.word	0x00000000
        /*0040*/ 	.short	0x0002
        /*0042*/ 	.short	0x0008
        /*0044*/ 	.byte	0x00, 0xf0, 0x11, 0x00


	//----- nvinfo : EIATTR_KPARAM_INFO
	.align		4
.L_97:
        /*0048*/ 	.byte	0x04, 0x17
        /*004a*/ 	.short	(.L_99 - .L_98)
.L_98:
        /*004c*/ 	.word	0x00000000
        /*0050*/ 	.short	0x0001
        /*0052*/ 	.short	0x0004
        /*0054*/ 	.byte	0x00, 0xf0, 0x11, 0x00


	//----- nvinfo : EIATTR_KPARAM_INFO
	.align		4
.L_99:
        /*0058*/ 	.byte	0x04, 0x17
        /*005a*/ 	.short	(.L_101 - .L_100)
.L_100:
        /*005c*/ 	.word	0x00000000
        /*0060*/ 	.short	0x0000
        /*0062*/ 	.short	0x0000
        /*0064*/ 	.byte	0x00, 0xf0, 0x11, 0x00


	//----- nvinfo : EIATTR_SPARSE_MMA_MASK
	.align		4
.L_101:
        /*0068*/ 	.byte	0x03, 0x50
        /*006a*/ 	.short	0x0000


	//----- nvinfo : EIATTR_MAXREG_COUNT
	.align		4
        /*006c*/ 	.byte	0x03, 0x1b
        /*006e*/ 	.short	0x00ff


	//----- nvinfo : EIATTR_MERCURY_ISA_VERSION
	.align		4
        /*0070*/ 	.byte	0x03, 0x5f
        /*0072*/ 	.short	0x0101


	//----- nvinfo : EIATTR_VRC_CTA_INIT_COUNT
	.align		4
        /*0074*/ 	.byte	0x02, 0x4a
	.zero		1
	.zero		1


	//----- nvinfo : EIATTR_EXIT_INSTR_OFFSETS
	.align		4
        /*0078*/ 	.byte	0x04, 0x1c
        /*007a*/ 	.short	(.L_103 - .L_102)


	//   ....[0]....
.L_102:
        /*007c*/ 	.word	0x00000110


	//   ....[1]....
        /*0080*/ 	.word	0x00000240


	//----- nvinfo : EIATTR_CRS_STACK_SIZE
	.align		4
.L_103:
        /*0084*/ 	.byte	0x04, 0x1e
        /*0086*/ 	.short	(.L_105 - .L_104)
.L_104:
        /*0088*/ 	.word	0x00000000


	//----- nvinfo : EIATTR_CBANK_PARAM_SIZE
	.align		4
.L_105:
        /*008c*/ 	.byte	0x03, 0x19
        /*008e*/ 	.short	0x0020


	//----- nvinfo : EIATTR_PARAM_CBANK
	.align		4
        /*0090*/ 	.byte	0x04, 0x0a
        /*0092*/ 	.short	(.L_107 - .L_106)
	.align		4
.L_106:
        /*0094*/ 	.word	index@(.nv.constant0._Z21local_transpose_cuda2iiiiPdS_)
        /*0098*/ 	.short	0x0380
        /*009a*/ 	.short	0x0020


	//----- nvinfo : EIATTR_SW_WAR
	.align		4
.L_107:
        /*009c*/ 	.byte	0x04, 0x36
        /*009e*/ 	.short	(.L_109 - .L_108)
.L_108:
        /*00a0*/ 	.word	0x00000008
.L_109:


//--------------------- .nv.info._Z21local_transpose_cuda1iiiPdS_ --------------------------
	.section	.nv.info._Z21local_transpose_cuda1iiiPdS_,"",@"SHT_CUDA_INFO"
	.sectionflags	@""
	.align	4


	//----- nvinfo : EIATTR_CUDA_API_VERSION
	.align		4
        /*0000*/ 	.byte	0x04, 0x37
        /*0002*/ 	.short	(.L_111 - .L_110)
.L_110:
        /*0004*/ 	.word	0x00000082


	//----- nvinfo : EIATTR_KPARAM_INFO
	.align		4
.L_111:
        /*0008*/ 	.byte	0x04, 0x17
        /*000a*/ 	.short	(.L_113 - .L_112)
.L_112:
        /*000c*/ 	.word	0x00000000
        /*0010*/ 	.short	0x0004
        /*0012*/ 	.short	0x0018
        /*0014*/ 	.byte	0x00, 0xf5, 0x21, 0x00


	//----- nvinfo : EIATTR_KPARAM_INFO
	.align		4
.L_113:
        /*0018*/ 	.byte	0x04, 0x17
        /*001a*/ 	.short	(.L_115 - .L_114)
.L_114:
        /*001c*/ 	.word	0x00000000
        /*0020*/ 	.short	0x0003
        /*0022*/ 	.short	0x0010
        /*0024*/ 	.byte	0x00, 0xf5, 0x21, 0x00


	//----- nvinfo : EIATTR_KPARAM_INFO
	.align		4
.L_115:
        /*0028*/ 	.byte	0x04, 0x17
        /*002a*/ 	.short	(.L_117 - .L_116)
.L_116:
        /*002c*/ 	.word	0x00000000
        /*0030*/ 	.short	0x0002
        /*0032*/ 	.short	0x0008
        /*0034*/ 	.byte	0x00, 0xf0, 0x11, 0x00


	//----- nvinfo : EIATTR_KPARAM_INFO
	.align		4
.L_117:
        /*0038*/ 	.byte	0x04, 0x17
        /*003a*/ 	.short	(.L_119 - .L_118)
.L_118:
        /*003c*/ 	.word	0x00000000
        /*0040*/ 	.short	0x0001
        /*0042*/ 	.short	0x0004
        /*0044*/ 	.byte	0x00, 0xf0, 0x11, 0x00


	//----- nvinfo : EIATTR_KPARAM_INFO
	.align		4
.L_119:
        /*0048*/ 	.byte	0x04, 0x17
        /*004a*/ 	.short	(.L_121 - .L_120)
.L_120:
        /*004c*/ 	.word	0x00000000
        /*0050*/ 	.short	0x0000
        /*0052*/ 	.short	0x0000
        /*0054*/ 	.byte	0x00, 0xf0, 0x11, 0x00


	//----- nvinfo : EIATTR_SPARSE_MMA_MASK
	.align		4
.L_121:
        /*0058*/ 	.byte	0x03, 0x50
        /*005a*/ 	.short	0x0000


	//----- nvinfo : EIATTR_MAXREG_COUNT
	.align		4
        /*005c*/ 	.byte	0x03, 0x1b
        /*005e*/ 	.short	0x00ff


	//----- nvinfo : EIATTR_MERCURY_ISA_VERSION
	.align		4
        /*0060*/ 	.byte	0x03, 0x5f
        /*0062*/ 	.short	0x0101


	//----- nvinfo : EIATTR_VRC_CTA_INIT_COUNT
	.align		4
        /*0064*/ 	.byte	0x02, 0x4a
	.zero		1
	.zero		1


	//----- nvinfo : EIATTR_EXIT_INSTR_OFFSETS
	.align		4
        /*0068*/ 	.byte	0x04, 0x1c
        /*006a*/ 	.short	(.L_123 - .L_122)


	//   ....[0]....
.L_122:
        /*006c*/ 	.word	0x00000040


	//   ....[1]....
        /*0070*/ 	.word	0x000001d0


	//----- nvinfo : EIATTR_CRS_STACK_SIZE
	.align		4
.L_123:
        /*0074*/ 	.byte	0x04, 0x1e
        /*0076*/ 	.short	(.L_125 - .L_124)
.L_124:
        /*0078*/ 	.word	0x00000000


	//----- nvinfo : EIATTR_CBANK_PARAM_SIZE
	.align		4
.L_125:
        /*007c*/ 	.byte	0x03, 0x19
        /*007e*/ 	.short	0x0020


	//----- nvinfo : EIATTR_PARAM_CBANK
	.align		4
        /*0080*/ 	.byte	0x04, 0x0a
        /*0082*/ 	.short	(.L_127 - .L_126)
	.align		4
.L_126:
        /*0084*/ 	.word	index@(.nv.constant0._Z21local_transpose_cuda1iiiPdS_)
        /*0088*/ 	.short	0x0380
        /*008a*/ 	.short	0x0020


	//----- nvinfo : EIATTR_SW_WAR
	.align		4
.L_127:
        /*008c*/ 	.byte	0x04, 0x36
        /*008e*/ 	.short	(.L_129 - .L_128)
.L_128:
        /*0090*/ 	.word	0x00000008
.L_129:


//--------------------- .nv.callgraph             --------------------------
	.section	.nv.callgraph,"",@"SHT_CUDA_CALLGRAPH"
	.align	4
	.sectionentsize	8
	.align		4
        /*0000*/ 	.word	0x00000000
	.align		4
        /*0004*/ 	.word	0xffffffff
	.align		4
        /*0008*/ 	.word	0x00000000
	.align		4
        /*000c*/ 	.word	0xfffffffe
	.align		4
        /*0010*/ 	.word	0x00000000
	.align		4
        /*0014*/ 	.word	0xfffffffd
	.align		4
        /*0018*/ 	.word	0x00000000
	.align		4
        /*001c*/ 	.word	0xfffffffc


//--------------------- .text._Z11memcpy_cudaPPdS0_Pm --------------------------
	.section	.text._Z11memcpy_cudaPPdS0_Pm,"ax",@progbits
	.align	128
        .global         _Z11memcpy_cudaPPdS0_Pm
        .type           _Z11memcpy_cudaPPdS0_Pm,@function
        .size           _Z11memcpy_cudaPPdS0_Pm,(.L_x_28 - _Z11memcpy_cudaPPdS0_Pm)
        .other          _Z11memcpy_cudaPPdS0_Pm,@"STO_CUDA_ENTRY STV_DEFAULT"
_Z11memcpy_cudaPPdS0_Pm:
.text._Z11memcpy_cudaPPdS0_Pm:
[----:B------:R-:W-:Y:S01]  /*0000*/  LDC R1, c[0x0][0x37c] ;  /* 0x0000df00ff017b82 */ /* 0x000fe20000000800 */
[----:B------:R-:W0:Y:S07]  /*0010*/  S2R R9, SR_CTAID.X ;  /* 0x0000000000097919 */ /* 0x000e2e0000002500 */
[----:B------:R-:W0:Y:S01]  /*0020*/  LDC.64 R2, c[0x0][0x390] ;  /* 0x0000e400ff027b82 */ /* 0x000e220000000a00 */
[----:B------:R-:W1:Y:S01]  /*0030*/  LDCU.64 UR4, c[0x0][0x358] ;  /* 0x00006b00ff0477ac */ /* 0x000e620008000a00 */
[----:B------:R-:W2:Y:S06]  /*0040*/  S2R R0, SR_TID.X ;  /* 0x0000000000007919 */ /* 0x000eac0000002100 */
[----:B------:R-:W3:Y:S08]  /*0050*/  LDC.64 R4, c[0x0][0x380] ;  /* 0x0000e000ff047b82 */ /* 0x000ef00000000a00 */
[----:B------:R-:W4:Y:S01]  /*0060*/  LDC.64 R6, c[0x0][0x388] ;  /* 0x0000e200ff067b82 */ /* 0x000f220000000a00 */
[----:B0-----:R-:W-:-:S06]  /*0070*/  IMAD.WIDE.U32 R2, R9, 0x8, R2 ;  /* 0x0000000809027825 */ /* 0x001fcc00078e0002 */
[----:B-1----:R-:W2:Y:S01]  /*0080*/  LDG.E.64 R2, desc[UR4][R2.64] ;  /* 0x0000000402027981 */ /* 0x002ea2000c1e1b00 */
[----:B---3--:R-:W-:-:S04]  /*0090*/  IMAD.WIDE.U32 R4, R9, 0x8, R4 ;  /* 0x0000000809047825 */ /* 0x008fc800078e0004 */
[----:B----4-:R-:W-:Y:S01]  /*00a0*/  IMAD.WIDE.U32 R6, R9, 0x8, R6 ;  /* 0x0000000809067825 */ /* 0x010fe200078e0006 */
[----:B--2---:R-:W-:-:S04]  /*00b0*/  ISETP.GT.U32.AND P0, PT, R2, R0, PT ;  /* 0x000000000200720c */ /* 0x004fc80003f04070 */
[----:B------:R-:W-:-:S13]  /*00c0*/  ISETP.GT.U32.AND.EX P0, PT, R3, RZ, PT, P0 ;  /* 0x000000ff0300720c */ /* 0x000fda0003f04100 */
[----:B------:R-:W-:Y:S05]  /*00d0*/  @!P0 EXIT ;  /* 0x000000000000894d */ /* 0x000fea0003800000 */
[----:B------:R-:W5:Y:S04]  /*00e0*/  LDG.E.64 R4, desc[UR4][R4.64] ;  /* 0x0000000404047981 */ /* 0x000f68000c1e1b00 */
[----:B------:R-:W5:Y:S01]  /*00f0*/  LDG.E.64 R6, desc[UR4][R6.64] ;  /* 0x0000000406067981 */ /* 0x000f62000c1e1b00 */
[----:B------:R-:W-:Y:S01]  /*0100*/  IMAD.MOV.U32 R13, RZ, RZ, R0 ;  /* 0x000000ffff0d7224 */ /* 0x000fe200078e0000 */
[----:B------:R-:W0:Y:S01]  /*0110*/  LDCU UR6, c[0x0][0x360] ;  /* 0x00006c00ff0677ac */ /* 0x000e220008000800 */
[----:B------:R-:W-:-:S07]  /*0120*/  IMAD.MOV.U32 R12, RZ, RZ, RZ ;  /* 0x000000ffff0c7224 */ /* 0x000fce00078e00ff */
.L_x_0:
[C---:B-1----:R-:W-:Y:S01]  /*0130*/  IMAD.SHL.U32 R11, R13.reuse, 0x8, RZ ;  /* 0x000000080d0b7824 */ /* 0x042fe200078e00ff */
[----:B------:R-:W-:-:S04]  /*0140*/  SHF.L.U64.HI R13, R13, 0x3, R12 ;  /* 0x000000030d0d7819 */ /* 0x000fc8000001020c */
[----:B-----5:R-:W-:-:S04]  /*0150*/  IADD3 R8, P0, PT, R4, R11, RZ ;  /* 0x0000000b04087210 */ /* 0x020fc80007f1e0ff */
[----:B------:R-:W-:-:S06]  /*0160*/  IADD3.X R9, PT, PT, R5, R13, RZ, P0, !PT ;  /* 0x0000000d05097210 */ /* 0x000fcc00007fe4ff */
[----:B------:R-:W2:Y:S01]  /*0170*/  LDG.E.64 R8, desc[UR4][R8.64] ;  /* 0x0000000408087981 */ /* 0x000ea2000c1e1b00 */
[----:B------:R-:W-:-:S05]  /*0180*/  IADD3 R10, P0, PT, R6, R11, RZ ;  /* 0x0000000b060a7210 */ /* 0x000fca0007f1e0ff */
[----:B------:R-:W-:Y:S02]  /*0190*/  IMAD.X R11, R7, 0x1, R13, P0 ;  /* 0x00000001070b7824 */ /* 0x000fe400000e060d */
[----:B0-----:R-:W-:-:S05]  /*01a0*/  VIADD R13, R0, UR6 ;  /* 0x00000006000d7c36 */ /* 0x001fca0008000000 */
[-C--:B------:R-:W-:Y:S02]  /*01b0*/  ISETP.GT.U32.AND P0, PT, R2, R13.reuse, PT ;  /* 0x0000000d0200720c */ /* 0x080fe40003f04070 */
[----:B------:R-:W-:Y:S02]  /*01c0*/  SHF.R.S32.HI R12, RZ, 0x1f, R13 ;  /* 0x0000001fff0c7819 */ /* 0x000fe4000001140d */
[----:B------:R-:W-:Y:S02]  /*01d0*/  MOV R0, R13 ;  /* 0x0000000d00007202 */ /* 0x000fe40000000f00 */
[----:B------:R-:W-:Y:S01]  /*01e0*/  ISETP.GT.U32.AND.EX P0, PT, R3, R12, PT, P0 ;  /* 0x0000000c0300720c */ /* 0x000fe20003f04100 */
[----:B--2---:R1:W-:-:S12]  /*01f0*/  STG.E.64 desc[UR4][R10.64], R8 ;  /* 0x000000080a007986 */ /* 0x0043d8000c101b04 */
[----:B------:R-:W-:Y:S05]  /*0200*/  @P0 BRA `(.L_x_0) ;  /* 0xfffffffc00c80947 */ /* 0x000fea000383ffff */
[----:B------:R-:W-:Y:S05]  /*0210*/  EXIT ;  /* 0x000000000000794d */ /* 0x000fea0003800000 */
.L_x_1:
[----:B------:R-:W-:-:S00]  /*0220*/  BRA `(.L_x_1) ;  /* 0xfffffffc00fc7947 */ /* 0x000fc0000383ffff */
[----:B------:R-:W-:-:S00]  /*0230*/  NOP ;  /* 0x0000000000007918 */ /* 0x000fc00000000000 */
        /* <DEDUP_REMOVED lines=12> */
.L_x_28:


//--------------------- .text._Z21local_transpose_cuda4iiiiPdS_ --------------------------
	.section	.text._Z21local_transpose_cuda4iiiiPdS_,"ax",@progbits
	.align	128
        .global         _Z21local_transpose_cuda4iiiiPdS_
        .type           _Z21local_transpose_cuda4iiiiPdS_,@function
        .size           _Z21local_transpose_cuda4iiiiPdS_,(.L_x_29 - _Z21local_transpose_cuda4iiiiPdS_)
        .other          _Z21local_transpose_cuda4iiiiPdS_,@"STO_CUDA_ENTRY STV_DEFAULT"
_Z21local_transpose_cuda4iiiiPdS_:
.text._Z21local_transpose_cuda4iiiiPdS_:
[----:B------:R-:W-:Y:S08]  /*0000*/  LDC R1, c[0x0][0x37c] ;  /* 0x0000df00ff017b82 */ /* 0x000ff00000000800 */
[----:B------:R-:W0:Y:S01]  /*0010*/  S2UR UR6, SR_CTAID.Y ;  /* 0x00000000000679c3 */ /* 0x000e220000002600 */
[----:B------:R-:W1:Y:S01]  /*0020*/  S2R R0, SR_TID.X ;  /* 0x0000000000007919 */ /* 0x000e620000002100 */
[----:B------:R-:W2:Y:S06]  /*0030*/  LDCU.128 UR8, c[0x0][0x380] ;  /* 0x00007000ff0877ac */ /* 0x000eac0008000c00 */
[----:B------:R-:W3:Y:S01]  /*0040*/  S2UR UR7, SR_CTAID.X ;  /* 0x00000000000779c3 */ /* 0x000ee20000002500 */
[----:B--2---:R-:W-:-:S04]  /*0050*/  UIADD3 UR5, UPT, UPT, UR9, -0x1, URZ ;  /* 0xffffffff09057890 */ /* 0x004fc8000fffe0ff */
[----:B0-----:R-:W-:Y:S02]  /*0060*/  UISETP.NE.AND UP0, UPT, UR6, UR5, UPT ;  /* 0x000000050600728c */ /* 0x001fe4000bf05270 */
[----:B------:R-:W-:Y:S02]  /*0070*/  UIMAD UR5, UR5, UR10, UR11 ;  /* 0x0000000a050572a4 */ /* 0x000fe4000f8e020b */
[----:B------:R-:W-:Y:S02]  /*0080*/  USEL UR9, UR11, UR10, !UP0 ;  /* 0x0000000a0b097287 */ /* 0x000fe4000c000000 */
[----:B------:R-:W-:-:S04]  /*0090*/  UIMAD UR6, UR6, UR10, URZ ;  /* 0x0000000a060672a4 */ /* 0x000fc8000f8e02ff */
[----:B-1----:R-:W-:Y:S01]  /*00a0*/  ISETP.GE.U32.AND P0, PT, R0, UR9, PT ;  /* 0x0000000900007c0c */ /* 0x002fe2000bf06070 */
[----:B------:R-:W-:Y:S02]  /*00b0*/  UIMAD UR4, UR6, UR8, URZ ;  /* 0x00000008060472a4 */ /* 0x000fe4000f8e02ff */
[----:B------:R-:W-:Y:S02]  /*00c0*/  USHF.R.S32.HI UR8, URZ, 0x1f, UR9 ;  /* 0x0000001fff087899 */ /* 0x000fe40008011409 */
[----:B---3--:R-:W-:-:S03]  /*00d0*/  UIMAD UR6, UR5, UR7, UR6 ;  /* 0x00000007050672a4 */ /* 0x008fc6000f8e0206 */
[----:B------:R-:W-:Y:S02]  /*00e0*/  UMOV UR5, URZ ;  /* 0x000000ff00057c82 */ /* 0x000fe40008000000 */
[----:B------:R-:W-:Y:S02]  /*00f0*/  UIMAD.WIDE.U32 UR4, UR9, UR7, UR4 ;  /* 0x00000007090472a5 */ /* 0x000fe4000f8e0004 */
[----:B------:R-:W-:Y:S01]  /*0100*/  UIMAD UR7, UR8, UR7, URZ ;  /* 0x00000007080772a4 */ /* 0x000fe2000f8e02ff */
[----:B------:R-:W-:Y:S11]  /*0110*/  @P0 EXIT ;  /* 0x000000000000094d */ /* 0x000ff60003800000 */
[----:B------:R-:W0:Y:S01]  /*0120*/  LDCU UR8, c[0x0][0x360] ;  /* 0x00006c00ff0877ac */ /* 0x000e220008000800 */
[----:B------:R-:W1:Y:S01]  /*0130*/  LDCU.64 UR10, c[0x0][0x358] ;  /* 0x00006b00ff0a77ac */ /* 0x000e620008000a00 */
[----:B------:R-:W2:Y:S01]  /*0140*/  LDCU.128 UR12, c[0x0][0x390] ;  /* 0x00007200ff0c77ac */ /* 0x000ea20008000c00 */
[----:B------:R-:W-:-:S12]  /*0150*/  UIADD3 UR7, UPT, UPT, UR5, UR7, URZ ;  /* 0x0000000705077290 */ /* 0x000fd8000fffe0ff */
.L_x_2:
[----:B---3--:R-:W-:Y:S02]  /*0160*/  SHF.R.S32.HI R4, RZ, 0x1f, R0 ;  /* 0x0000001fff047819 */ /* 0x008fe40000011400 */
[----:B------:R-:W-:-:S05]  /*0170*/  IADD3 R3, P0, PT, R0, UR6, RZ ;  /* 0x0000000600037c10 */ /* 0x000fca000ff1e0ff */
[----:B------:R-:W-:Y:S01]  /*0180*/  IMAD.X R6, RZ, RZ, R4, P0 ;  /* 0x000000ffff067224 */ /* 0x000fe200000e0604 */
[----:B--2---:R-:W-:-:S04]  /*0190*/  LEA R2, P0, R3, UR12, 0x3 ;  /* 0x0000000c03027c11 */ /* 0x004fc8000f8018ff */
[----:B------:R-:W-:-:S06]  /*01a0*/  LEA.HI.X R3, R3, UR13, R6, 0x3, P0 ;  /* 0x0000000d03037c11 */ /* 0x000fcc00080f1c06 */
[----:B-1----:R-:W2:Y:S01]  /*01b0*/  LDG.E.64 R2, desc[UR10][R2.64] ;  /* 0x0000000a02027981 */ /* 0x002ea2000c1e1b00 */
[C---:B------:R-:W-:Y:S01]  /*01c0*/  IADD3 R5, P0, PT, R0.reuse, UR4, RZ ;  /* 0x0000000400057c10 */ /* 0x040fe2000ff1e0ff */
[----:B0-----:R-:W-:-:S03]  /*01d0*/  VIADD R0, R0, UR8 ;  /* 0x0000000800007c36 */ /* 0x001fc60008000000 */
[----:B------:R-:W-:Y:S02]  /*01e0*/  IADD3.X R6, PT, PT, R4, UR7, RZ, P0, !PT ;  /* 0x0000000704067c10 */ /* 0x000fe400087fe4ff */
[----:B------:R-:W-:-:S04]  /*01f0*/  LEA R4, P0, R5, UR14, 0x3 ;  /* 0x0000000e05047c11 */ /* 0x000fc8000f8018ff */
[----:B------:R-:W-:Y:S02]  /*0200*/  LEA.HI.X R5, R5, UR15, R6, 0x3, P0 ;  /* 0x0000000f05057c11 */ /* 0x000fe400080f1c06 */
[----:B------:R-:W-:-:S03]  /*0210*/  ISETP.GE.U32.AND P0, PT, R0, UR9, PT ;  /* 0x0000000900007c0c */ /* 0x000fc6000bf06070 */
[----:B--2---:R3:W-:Y:S10]  /*0220*/  STG.E.64 desc[UR10][R4.64], R2 ;  /* 0x0000000204007986 */ /* 0x0047f4000c101b0a */
[----:B------:R-:W-:Y:S05]  /*0230*/  @!P0 BRA `(.L_x_2) ;  /* 0xfffffffc00c88947 */ /* 0x000fea000383ffff */
[----:B------:R-:W-:Y:S05]  /*0240*/  EXIT ;  /* 0x000000000000794d */ /* 0x000fea0003800000 */
.L_x_3:
        /* <DEDUP_REMOVED lines=11> */
.L_x_29:


//--------------------- .text._Z21local_transpose_cuda3iiiPd --------------------------
	.section	.text._Z21local_transpose_cuda3iiiPd,"ax",@progbits
	.align	128
        .global         _Z21local_transpose_cuda3iiiPd
        .type           _Z21local_transpose_cuda3iiiPd,@function
        .size           _Z21local_transpose_cuda3iiiPd,(.L_x_27 - _Z21local_transpose_cuda3iiiPd)
        .other          _Z21local_transpose_cuda3iiiPd,@"STO_CUDA_ENTRY STV_DEFAULT"
_Z21local_transpose_cuda3iiiPd:
.text._Z21local_transpose_cuda3iiiPd:
[----:B------:R-:W-:Y:S01]  /*0000*/  LDC R1, c[0x0][0x37c] ;  /* 0x0000df00ff017b82 */ /* 0x000fe20000000800 */
[----:B------:R-:W0:Y:S07]  /*0010*/  S2R R2, SR_CTAID.Y ;  /* 0x0000000000027919 */ /* 0x000e2e0000002600 */
[----:B------:R-:W0:Y:S08]  /*0020*/  S2UR UR4, SR_CTAID.X ;  /* 0x00000000000479c3 */ /* 0x000e300000002500 */
[----:B------:R-:W0:Y:S02]  /*0030*/  LDC.64 R8, c[0x0][0x380] ;  /* 0x0000e000ff087b82 */ /* 0x000e240000000a00 */
[----:B0-----:R-:W-:-:S02]  /*0040*/  IMAD R0, R9, UR4, R2 ;  /* 0x0000000409007c24 */ /* 0x001fc4000f8e0202 */
[----:B------:R-:W-:-:S05]  /*0050*/  IMAD R2, R2, R8, UR4 ;  /* 0x0000000402027e24 */ /* 0x000fca000f8e0208 */
[----:B------:R-:W-:-:S13]  /*0060*/  ISETP.NE.AND P0, PT, R0, R2, PT ;  /* 0x000000020000720c */ /* 0x000fda0003f05270 */
[----:B------:R-:W-:Y:S05]  /*0070*/  @!P0 EXIT ;  /* 0x000000000000894d */ /* 0x000fea0003800000 */
[----:B------:R-:W-:Y:S01]  /*0080*/  ISETP.GT.U32.AND P0, PT, R2, R0, PT ;  /* 0x000000000200720c */ /* 0x000fe20003f04070 */
[----:B------:R-:W-:Y:S01]  /*0090*/  UMOV UR8, URZ ;  /* 0x000000ff00087c82 */ /* 0x000fe20008000000 */
[----:B------:R-:W-:Y:S01]  /*00a0*/  UMOV UR9, URZ ;  /* 0x000000ff00097c82 */ /* 0x000fe20008000000 */
[----:B------:R-:W-:Y:S02]  /*00b0*/  SHF.R.S32.HI R3, RZ, 0x1f, R0 ;  /* 0x0000001fff037819 */ /* 0x000fe40000011400 */
[----:B------:R-:W-:-:S08]  /*00c0*/  SHF.R.S32.HI R4, RZ, 0x1f, R2 ;  /* 0x0000001fff047819 */ /* 0x000fd00000011402 */
[----:B------:R-:W-:Y:S05]  /*00d0*/  @!P0 BRA `(.L_x_4) ;  /* 0x0000000000e48947 */ /* 0x000fea0003800000 */
[----:B------:R-:W0:Y:S01]  /*00e0*/  LDC R5, c[0x0][0x380] ;  /* 0x0000e000ff057b82 */ /* 0x000e220000000800 */
[----:B------:R-:W-:Y:S01]  /*00f0*/  SHF.R.S32.HI R9, RZ, 0x1f, R9 ;  /* 0x0000001fff097819 */ /* 0x000fe20000011409 */
[----:B------:R-:W-:Y:S01]  /*0100*/  UMOV UR8, URZ ;  /* 0x000000ff00087c82 */ /* 0x000fe20008000000 */
[----:B------:R-:W-:Y:S01]  /*0110*/  SHF.R.S32.HI R6, RZ, 0x1f, R8 ;  /* 0x0000001fff067819 */ /* 0x000fe20000011408 */
[----:B------:R-:W-:-:S04]  /*0120*/  UMOV UR9, URZ ;  /* 0x000000ff00097c82 */ /* 0x000fc80008000000 */
[----:B------:R-:W1:Y:S02]  /*0130*/  LDC R7, c[0x0][0x384] ;  /* 0x0000e100ff077b82 */ /* 0x000e640000000800 */
.L_x_7:
[----:B------:R-:W-:-:S04]  /*0140*/  LOP3.LUT R8, R4, R9, RZ, 0xfc, !PT ;  /* 0x0000000904087212 */ /* 0x000fc800078efcff */
[----:B------:R-:W-:-:S13]  /*0150*/  ISETP.NE.U32.AND P0, PT, R8, RZ, PT ;  /* 0x000000ff0800720c */ /* 0x000fda0003f05070 */
[----:B------:R-:W-:Y:S05]  /*0160*/  @P0 BRA `(.L_x_5) ;  /* 0x00000000005c0947 */ /* 0x000fea0003800000 */
[----:B-1----:R-:W1:Y:S01]  /*0170*/  I2F.U32.RP R4, R7 ;  /* 0x0000000700047306 */ /* 0x002e620000209000 */
[----:B------:R-:W-:-:S07]  /*0180*/  ISETP.NE.U32.AND P2, PT, R7, RZ, PT ;  /* 0x000000ff0700720c */ /* 0x000fce0003f45070 */
[----:B-1----:R-:W1:Y:S02]  /*0190*/  MUFU.RCP R4, R4 ;  /* 0x0000000400047308 */ /* 0x002e640000001000 */
[----:B-1----:R-:W-:-:S06]  /*01a0*/  VIADD R10, R4, 0xffffffe ;  /* 0x0ffffffe040a7836 */ /* 0x002fcc0000000000 */
[----:B------:R1:W2:Y:S02]  /*01b0*/  F2I.FTZ.U32.TRUNC.NTZ R11, R10 ;  /* 0x0000000a000b7305 */ /* 0x0002a4000021f000 */
[----:B-1----:R-:W-:Y:S02]  /*01c0*/  HFMA2 R10, -RZ, RZ, 0, 0 ;  /* 0x00000000ff0a7431 */ /* 0x002fe400000001ff */
[----:B--2---:R-:W-:-:S04]  /*01d0*/  IMAD.MOV R8, RZ, RZ, -R11 ;  /* 0x000000ffff087224 */ /* 0x004fc800078e0a0b */
[----:B------:R-:W-:-:S04]  /*01e0*/  IMAD R13, R8, R7, RZ ;  /* 0x00000007080d7224 */ /* 0x000fc800078e02ff */
[----:B------:R-:W-:-:S04]  /*01f0*/  IMAD.HI.U32 R11, R11, R13, R10 ;  /* 0x0000000d0b0b7227 */ /* 0x000fc800078e000a */
[----:B------:R-:W-:Y:S02]  /*0200*/  IMAD.MOV.U32 R13, RZ, RZ, RZ ;  /* 0x000000ffff0d7224 */ /* 0x000fe400078e00ff */
[----:B------:R-:W-:Y:S01]  /*0210*/  IMAD.HI.U32 R12, R11, R2, RZ ;  /* 0x000000020b0c7227 */ /* 0x000fe200078e00ff */
[----:B------:R-:W-:-:S03]  /*0220*/  MOV R11, RZ ;  /* 0x000000ff000b7202 */ /* 0x000fc60000000f00 */
[----:B------:R-:W-:-:S04]  /*0230*/  IMAD.MOV R8, RZ, RZ, -R12 ;  /* 0x000000ffff087224 */ /* 0x000fc800078e0a0c */
[----:B------:R-:W-:-:S05]  /*0240*/  IMAD R8, R7, R8, R2 ;  /* 0x0000000807087224 */ /* 0x000fca00078e0202 */
[----:B------:R-:W-:-:S13]  /*0250*/  ISETP.GE.U32.AND P0, PT, R8, R7, PT ;  /* 0x000000070800720c */ /* 0x000fda0003f06070 */
[----:B------:R-:W-:Y:S01]  /*0260*/  @P0 IMAD.IADD R8, R8, 0x1, -R7 ;  /* 0x0000000108080824 */ /* 0x000fe200078e0a07 */
[----:B------:R-:W-:-:S04]  /*0270*/  @P0 IADD3 R12, PT, PT, R12, 0x1, RZ ;  /* 0x000000010c0c0810 */ /* 0x000fc80007ffe0ff */
[----:B------:R-:W-:-:S13]  /*0280*/  ISETP.GE.U32.AND P1, PT, R8, R7, PT ;  /* 0x000000070800720c */ /* 0x000fda0003f26070 */
[----:B------:R-:W-:Y:S01]  /*0290*/  @P1 VIADD R12, R12, 0x1 ;  /* 0x000000010c0c1836 */ /* 0x000fe20000000000 */
[----:B------:R-:W-:-:S05]  /*02a0*/  @!P2 LOP3.LUT R12, RZ, R7, RZ, 0x33, !PT ;  /* 0x00000007ff0ca212 */ /* 0x000fca00078e33ff */
[----:B------:R-:W-:-:S04]  /*02b0*/  IMAD.MOV R15, RZ, RZ, -R12 ;  /* 0x000000ffff0f7224 */ /* 0x000fc800078e0a0c */
[----:B------:R-:W-:Y:S01]  /*02c0*/  IMAD R15, R7, R15, R2 ;  /* 0x0000000f070f7224 */ /* 0x000fe200078e0202 */
[----:B------:R-:W-:Y:S06]  /*02d0*/  BRA `(.L_x_6) ;  /* 0x0000000000307947 */ /* 0x000fec0003800000 */
.L_x_5:
[----:B------:R-:W2:Y:S01]  /*02e0*/  LDC R10, c[0x0][0x384] ;  /* 0x0000e100ff0a7b82 */ /* 0x000ea20000000800 */
[----:B------:R-:W-:-:S07]  /*02f0*/  MOV R8, 0x310 ;  /* 0x0000031000087802 */ /* 0x000fce0000000f00 */
[----:B012---:R-:W-:Y:S05]  /*0300*/  CALL.REL.NOINC `($__internal_0_$__cuda_sm20_div_u64) ;  /* 0x0000000c00287944 */ /* 0x007fea0003c00000 */
[----:B------:R-:W-:Y:S01]  /*0310*/  IADD3 R17, P0, PT, RZ, -R12, RZ ;  /* 0x8000000cff117210 */ /* 0x000fe20007f1e0ff */
[----:B------:R-:W-:Y:S01]  /*0320*/  IMAD.MOV.U32 R11, RZ, RZ, R4 ;  /* 0x000000ffff0b7224 */ /* 0x000fe200078e0004 */
[----:B------:R-:W-:-:S03]  /*0330*/  MOV R10, R2 ;  /* 0x00000002000a7202 */ /* 0x000fc60000000f00 */
[----:B------:R-:W-:Y:S02]  /*0340*/  IMAD.X R8, RZ, RZ, ~R13, P0 ;  /* 0x000000ffff087224 */ /* 0x000fe400000e0e0d */
[----:B------:R-:W-:-:S04]  /*0350*/  IMAD.WIDE.U32 R10, R17, R7, R10 ;  /* 0x00000007110a7225 */ /* 0x000fc800078e000a */
[----:B------:R-:W-:Y:S02]  /*0360*/  IMAD R8, R8, R7, RZ ;  /* 0x0000000708087224 */ /* 0x000fe400078e02ff */
[----:B------:R-:W-:Y:S02]  /*0370*/  IMAD.MOV.U32 R15, RZ, RZ, R10 ;  /* 0x000000ffff0f7224 */ /* 0x000fe400078e000a */
[----:B------:R-:W-:-:S05]  /*0380*/  IMAD R17, R9, R17, R8 ;  /* 0x0000001109117224 */ /* 0x000fca00078e0208 */
[----:B------:R-:W-:-:S07]  /*0390*/  IADD3 R11, PT, PT, R11, R17, RZ ;  /* 0x000000110b0b7210 */ /* 0x000fce0007ffe0ff */
.L_x_6:
[----:B0-----:R-:W-:Y:S01]  /*03a0*/  IMAD.MOV.U32 R8, RZ, RZ, R5 ;  /* 0x000000ffff087224 */ /* 0x001fe200078e0005 */
[----:B------:R-:W-:Y:S01]  /*03b0*/  UIADD3 UR8, UP0, UPT, UR8, 0x1, URZ ;  /* 0x0000000108087890 */ /* 0x000fe2000ff1e0ff */
[----:B------:R-:W-:Y:S02]  /*03c0*/  IMAD.MOV.U32 R10, RZ, RZ, R12 ;  /* 0x000000ffff0a7224 */ /* 0x000fe400078e000c */
[-C--:B------:R-:W-:Y:S01]  /*03d0*/  IMAD R2, R11, R8.reuse, RZ ;  /* 0x000000080b027224 */ /* 0x080fe200078e02ff */
[----:B------:R-:W-:Y:S01]  /*03e0*/  MOV R11, R13 ;  /* 0x0000000d000b7202 */ /* 0x000fe20000000f00 */
[----:B------:R-:W-:Y:S02]  /*03f0*/  UIADD3.X UR9, UPT, UPT, URZ, UR9, URZ, UP0, !UPT ;  /* 0x00000009ff097290 */ /* 0x000fe400087fe4ff */
[----:B------:R-:W-:-:S04]  /*0400*/  IMAD.WIDE.U32 R10, R15, R8, R10 ;  /* 0x000000080f0a7225 */ /* 0x000fc800078e000a */
[----:B------:R-:W-:Y:S01]  /*0410*/  IMAD R15, R6, R15, R2 ;  /* 0x0000000f060f7224 */ /* 0x000fe200078e0202 */
[----:B------:R-:W-:Y:S01]  /*0420*/  ISETP.GT.U32.AND P0, PT, R10, R0, PT ;  /* 0x000000000a00720c */ /* 0x000fe20003f04070 */
[----:B------:R-:W-:Y:S02]  /*0430*/  IMAD.MOV.U32 R2, RZ, RZ, R10 ;  /* 0x000000ffff027224 */ /* 0x000fe400078e000a */
[----:B------:R-:W-:-:S05]  /*0440*/  IMAD.IADD R4, R11, 0x1, R15 ;  /* 0x000000010b047824 */ /* 0x000fca00078e020f */
[----:B------:R-:W-:-:S13]  /*0450*/  ISETP.GT.U32.AND.EX P0, PT, R4, R3, PT, P0 ;  /* 0x000000030400720c */ /* 0x000fda0003f04100 */
[----:B------:R-:W-:Y:S05]  /*0460*/  @P0 BRA `(.L_x_7) ;  /* 0xfffffffc00340947 */ /* 0x000fea000383ffff */
.L_x_4:
[----:B------:R-:W-:-:S04]  /*0470*/  ISETP.NE.U32.AND P0, PT, R2, R0, PT ;  /* 0x000000000200720c */ /* 0x000fc80003f05070 */
[----:B------:R-:W-:-:S13]  /*0480*/  ISETP.NE.AND.EX P0, PT, R4, R3, PT, P0 ;  /* 0x000000030400720c */ /* 0x000fda0003f05300 */
[----:B------:R-:W-:Y:S05]  /*0490*/  @P0 EXIT ;  /* 0x000000000000094d */ /* 0x000fea0003800000 */
[----:B------:R-:W0:Y:S02]  /*04a0*/  LDCU UR10, c[0x0][0x388] ;  /* 0x00007100ff0a77ac */ /* 0x000e240008000800 */
[----:B0-----:R-:W-:-:S13]  /*04b0*/  ISETP.NE.AND P0, PT, RZ, UR10, PT ;  /* 0x0000000aff007c0c */ /* 0x001fda000bf05270 */
[----:B------:R-:W-:Y:S05]  /*04c0*/  @!P0 EXIT ;  /* 0x000000000000894d */ /* 0x000fea0003800000 */
[----:B------:R-:W0:Y:S01]  /*04d0*/  S2R R6, SR_TID.X ;  /* 0x0000000000067919 */ /* 0x000e220000002100 */
[----:B------:R-:W1:Y:S01]  /*04e0*/  LDC R5, c[0x0][0x360] ;  /* 0x0000d800ff057b82 */ /* 0x000e620000000800 */
[----:B------:R-:W-:Y:S01]  /*04f0*/  SHF.R.S32.HI R9, RZ, 0x1f, R8 ;  /* 0x0000001fff097819 */ /* 0x000fe20000011408 */
[----:B------:R-:W2:Y:S01]  /*0500*/  LDCU.64 UR12, c[0x0][0x358] ;  /* 0x00006b00ff0c77ac */ /* 0x000ea20008000a00 */
[----:B------:R-:W-:Y:S01]  /*0510*/  USHF.R.S32.HI UR10, URZ, 0x1f, UR10 ;  /* 0x0000001fff0a7899 */ /* 0x000fe2000801140a */
[----:B------:R-:W-:Y:S01]  /*0520*/  UMOV UR6, URZ ;  /* 0x000000ff00067c82 */ /* 0x000fe20008000000 */
[----:B------:R-:W-:-:S10]  /*0530*/  UMOV UR7, URZ ;  /* 0x000000ff00077c82 */ /* 0x000fd40008000000 */
.L_x_21:
[----:B0-----:R-:W-:Y:S01]  /*0540*/  ISETP.GT.U32.AND P0, PT, R6, 0x1ff, PT ;  /* 0x000001ff0600780c */ /* 0x001fe20003f04070 */
[----:B------:R-:W0:Y:S01]  /*0550*/  LDCU UR14, c[0x0][0x388] ;  /* 0x00007100ff0e77ac */ /* 0x000e220008000800 */
[----:B------:R-:W-:Y:S01]  /*0560*/  BSSY.RECONVERGENT B0, `(.L_x_8) ;  /* 0x000001b000007945 */ /* 0x000fe20003800200 */
[----:B---3--:R-:W3:Y:S10]  /*0570*/  LDCU.64 UR4, c[0x0][0x390] ;  /* 0x00007200ff0477ac */ /* 0x008ef40008000a00 */
[----:B----4-:R-:W-:Y:S05]  /*0580*/  @P0 BRA `(.L_x_9) ;  /* 0x0000000000600947 */ /* 0x010fea0003800000 */
[----:B------:R-:W4:Y:S01]  /*0590*/  S2R R7, SR_CgaCtaId ;  /* 0x0000000000077919 */ /* 0x000f220000008800 */
[----:B------:R-:W5:Y:S01]  /*05a0*/  LDCU UR11, c[0x0][0x388] ;  /* 0x00007100ff0b77ac */ /* 0x000f620008000800 */
[----:B------:R-:W-:Y:S01]  /*05b0*/  MOV R2, 0x400 ;  /* 0x0000040000027802 */ /* 0x000fe20000000f00 */
[----:B-----5:R-:W-:Y:S02]  /*05c0*/  IMAD R13, R3, UR11, RZ ;  /* 0x0000000b030d7c24 */ /* 0x020fe4000f8e02ff */
[----:B------:R-:W-:-:S04]  /*05d0*/  IMAD.WIDE.U32 R10, R0, UR11, RZ ;  /* 0x0000000b000a7c25 */ /* 0x000fc8000f8e00ff */
[----:B------:R-:W-:-:S04]  /*05e0*/  IMAD R13, R0, UR10, R13 ;  /* 0x0000000a000d7c24 */ /* 0x000fc8000f8e020d */
[----:B------:R-:W-:Y:S01]  /*05f0*/  IMAD.IADD R8, R11, 0x1, R13 ;  /* 0x000000010b087824 */ /* 0x000fe200078e020d */
[----:B----4-:R-:W-:Y:S02]  /*0600*/  LEA R7, R7, R2, 0x18 ;  /* 0x0000000207077211 */ /* 0x010fe400078ec0ff */
[----:B------:R-:W-:-:S07]  /*0610*/  MOV R2, R6 ;  /* 0x0000000600027202 */ /* 0x000fce0000000f00 */
.L_x_10:
[----:B----4-:R-:W-:-:S04]  /*0620*/  IADD3 R13, P1, PT, R2, UR6, RZ ;  /* 0x00000006020d7c10 */ /* 0x010fc8000ff3e0ff */
[----:B0-----:R-:W-:Y:S01]  /*0630*/  ISETP.GE.U32.AND P0, PT, R13, UR14, PT ;  /* 0x0000000e0d007c0c */ /* 0x001fe2000bf06070 */
[----:B------:R-:W-:-:S05]  /*0640*/  IMAD.X R15, RZ, RZ, UR7, P1 ;  /* 0x00000007ff0f7e24 */ /* 0x000fca00088e06ff */
[----:B------:R-:W-:-:S13]  /*0650*/  ISETP.GE.U32.AND.EX P0, PT, R15, UR10, PT, P0 ;  /* 0x0000000a0f007c0c */ /* 0x000fda000bf06100 */
[----:B------:R-:W-:Y:S05]  /*0660*/  @P0 BRA `(.L_x_9) ;  /* 0x0000000000280947 */ /* 0x000fea0003800000 */
[----:B------:R-:W-:-:S04]  /*0670*/  IADD3 R4, P0, PT, R13, R10, RZ ;  /* 0x0000000a0d047210 */ /* 0x000fc80007f1e0ff */
[----:B------:R-:W-:Y:S02]  /*0680*/  IADD3.X R13, PT, PT, R15, R8, RZ, P0, !PT ;  /* 0x000000080f0d7210 */ /* 0x000fe400007fe4ff */
[----:B---3--:R-:W-:-:S04]  /*0690*/  LEA R12, P0, R4, UR4, 0x3 ;  /* 0x00000004040c7c11 */ /* 0x008fc8000f8018ff */
[----:B------:R-:W-:-:S06]  /*06a0*/  LEA.HI.X R13, R4, UR5, R13, 0x3, P0 ;  /* 0x00000005040d7c11 */ /* 0x000fcc00080f1c0d */
[----:B--2---:R-:W2:Y:S01]  /*06b0*/  LDG.E.64 R12, desc[UR12][R12.64] ;  /* 0x0000000c0c0c7981 */ /* 0x004ea2000c1e1b00 */
[----:B------:R-:W-:Y:S02]  /*06c0*/  IMAD R15, R2, 0x8, R7 ;  /* 0x00000008020f7824 */ /* 0x000fe400078e0207 */
[----:B-1----:R-:W-:-:S05]  /*06d0*/  IMAD.IADD R2, R5, 0x1, R2 ;  /* 0x0000000105027824 */ /* 0x002fca00078e0202 */
[----:B------:R-:W-:Y:S01]  /*06e0*/  ISETP.GE.U32.AND P0, PT, R2, 0x200, PT ;  /* 0x000002000200780c */ /* 0x000fe20003f06070 */
[----:B--2---:R4:W-:-:S12]  /*06f0*/  STS.64 [R15], R12 ;  /* 0x0000000c0f007388 */ /* 0x0049d80000000a00 */
[----:B------:R-:W-:Y:S05]  /*0700*/  @!P0 BRA `(.L_x_10) ;  /* 0xfffffffc00c48947 */ /* 0x000fea000383ffff */
.L_x_9:
[----:B0-23--:R-:W-:Y:S05]  /*0710*/  BSYNC.RECONVERGENT B0 ;  /* 0x0000000000007941 */ /* 0x00dfea0003800200 */
.L_x_8:
[----:B------:R-:W-:-:S04]  /*0720*/  UISETP.NE.U32.AND UP0, UPT, UR8, URZ, UPT ;  /* 0x000000ff0800728c */ /* 0x000fc8000bf05070 */
[----:B------:R-:W-:-:S09]  /*0730*/  UISETP.NE.AND.EX UP0, UPT, UR9, URZ, UPT, UP0 ;  /* 0x000000ff0900728c */ /* 0x000fd2000bf05300 */
[----:B------:R-:W-:Y:S05]  /*0740*/  BRA.U !UP0, `(.L_x_11) ;  /* 0x0000000508847547 */ /* 0x000fea000b800000 */
[----:B------:R-:W-:Y:S01]  /*0750*/  UMOV UR4, URZ ;  /* 0x000000ff00047c82 */ /* 0x000fe20008000000 */
[----:B------:R-:W-:-:S05]  /*0760*/  UMOV UR5, URZ ;  /* 0x000000ff00057c82 */ /* 0x000fca0008000000 */
.L_x_17:
[----:B------:R-:W-:Y:S01]  /*0770*/  LOP3.LUT R2, R3, R9, RZ, 0xfc, !PT ;  /* 0x0000000903027212 */ /* 0x000fe200078efcff */
[----:B------:R-:W-:Y:S01]  /*0780*/  UIADD3 UR4, UP0, UPT, UR4, 0x1, URZ ;  /* 0x0000000104047890 */ /* 0x000fe2000ff1e0ff */
[----:B------:R-:W-:Y:S01]  /*0790*/  MOV R7, R0 ;  /* 0x0000000000077202 */ /* 0x000fe20000000f00 */
[----:B0-----:R-:W-:Y:S01]  /*07a0*/  IMAD.MOV.U32 R16, RZ, RZ, R3 ;  /* 0x000000ffff107224 */ /* 0x001fe200078e0003 */
[----:B------:R-:W-:Y:S01]  /*07b0*/  ISETP.NE.U32.AND P0, PT, R2, RZ, PT ;  /* 0x000000ff0200720c */ /* 0x000fe20003f05070 */
[----:B------:R-:W-:Y:S02]  /*07c0*/  UIADD3.X UR5, UPT, UPT, URZ, UR5, URZ, UP0, !UPT ;  /* 0x00000005ff057290 */ /* 0x000fe400087fe4ff */
[----:B------:R-:W-:-:S04]  /*07d0*/  UISETP.NE.U32.AND UP0, UPT, UR4, UR8, UPT ;  /* 0x000000080400728c */ /* 0x000fc8000bf05070 */
[----:B------:R-:W-:-:S06]  /*07e0*/  UISETP.NE.AND.EX UP0, UPT, UR5, UR9, UPT, UP0 ;  /* 0x000000090500728c */ /* 0x000fcc000bf05300 */
[----:B------:R-:W-:Y:S05]  /*07f0*/  @P0 BRA `(.L_x_12) ;  /* 0x00000000005c0947 */ /* 0x000fea0003800000 */
[----:B------:R-:W0:Y:S01]  /*0800*/  LDC R8, c[0x0][0x380] ;  /* 0x0000e000ff087b82 */ /* 0x000e220000000800 */
[----:B----4-:R-:W-:Y:S01]  /*0810*/  IMAD.MOV.U32 R13, RZ, RZ, RZ ;  /* 0x000000ffff0d7224 */ /* 0x010fe200078e00ff */
[----:B0-----:R-:W0:Y:S01]  /*0820*/  I2F.U32.RP R4, R8 ;  /* 0x0000000800047306 */ /* 0x001e220000209000 */
[----:B------:R-:W-:-:S07]  /*0830*/  ISETP.NE.U32.AND P2, PT, R8, RZ, PT ;  /* 0x000000ff0800720c */ /* 0x000fce0003f45070 */
[----:B0-----:R-:W0:Y:S02]  /*0840*/  MUFU.RCP R4, R4 ;  /* 0x0000000400047308 */ /* 0x001e240000001000 */
[----:B0-----:R-:W-:-:S06]  /*0850*/  VIADD R2, R4, 0xffffffe ;  /* 0x0ffffffe04027836 */ /* 0x001fcc0000000000 */
[----:B------:R0:W2:Y:S02]  /*0860*/  F2I.FTZ.U32.TRUNC.NTZ R3, R2 ;  /* 0x0000000200037305 */ /* 0x0000a4000021f000 */
[----:B0-----:R-:W-:Y:S01]  /*0870*/  IMAD.MOV.U32 R2, RZ, RZ, RZ ;  /* 0x000000ffff027224 */ /* 0x001fe200078e00ff */
[----:B--2---:R-:W-:-:S05]  /*0880*/  IADD3 R11, PT, PT, RZ, -R3, RZ ;  /* 0x80000003ff0b7210 */ /* 0x004fca0007ffe0ff */
[----:B------:R-:W-:-:S04]  /*0890*/  IMAD R11, R11, R8, RZ ;  /* 0x000000080b0b7224 */ /* 0x000fc800078e02ff */
[----:B------:R-:W-:-:S06]  /*08a0*/  IMAD.HI.U32 R3, R3, R11, R2 ;  /* 0x0000000b03037227 */ /* 0x000fcc00078e0002 */
[----:B------:R-:W-:-:S04]  /*08b0*/  IMAD.HI.U32 R12, R3, R0, RZ ;  /* 0x00000000030c7227 */ /* 0x000fc800078e00ff */
[----:B------:R-:W-:-:S04]  /*08c0*/  IMAD.MOV R3, RZ, RZ, -R12 ;  /* 0x000000ffff037224 */ /* 0x000fc800078e0a0c */
[----:B------:R-:W-:-:S05]  /*08d0*/  IMAD R3, R8, R3, R0 ;  /* 0x0000000308037224 */ /* 0x000fca00078e0200 */
[----:B------:R-:W-:-:S13]  /*08e0*/  ISETP.GE.U32.AND P0, PT, R3, R8, PT ;  /* 0x000000080300720c */ /* 0x000fda0003f06070 */
[----:B------:R-:W-:Y:S01]  /*08f0*/  @P0 IADD3 R3, PT, PT, R3, -R8, RZ ;  /* 0x8000000803030210 */ /* 0x000fe20007ffe0ff */
[----:B------:R-:W-:-:S03]  /*0900*/  @P0 VIADD R12, R12, 0x1 ;  /* 0x000000010c0c0836 */ /* 0x000fc60000000000 */
[----:B------:R-:W-:-:S13]  /*0910*/  ISETP.GE.U32.AND P1, PT, R3, R8, PT ;  /* 0x000000080300720c */ /* 0x000fda0003f26070 */
[----:B------:R-:W-:Y:S01]  /*0920*/  @P1 VIADD R12, R12, 0x1 ;  /* 0x000000010c0c1836 */ /* 0x000fe20000000000 */
[----:B------:R-:W-:-:S04]  /*0930*/  @!P2 LOP3.LUT R12, RZ, R8, RZ, 0x33, !PT ;  /* 0x00000008ff0ca212 */ /* 0x000fc800078e33ff */
[----:B------:R-:W-:-:S05]  /*0940*/  IADD3 R11, PT, PT, -R12, RZ, RZ ;  /* 0x000000ff0c0b7210 */ /* 0x000fca0007ffe1ff */
[----:B------:R-:W-:Y:S01]  /*0950*/  IMAD R11, R8, R11, R0 ;  /* 0x0000000b080b7224 */ /* 0x000fe200078e0200 */
[----:B------:R-:W-:Y:S06]  /*0960*/  BRA `(.L_x_13) ;  /* 0x0000000000387947 */ /* 0x000fec0003800000 */
.L_x_12:
[----:B------:R-:W0:Y:S01]  /*0970*/  LDC R10, c[0x0][0x380] ;  /* 0x0000e000ff0a7b82 */ /* 0x000e220000000800 */
[----:B------:R-:W-:Y:S01]  /*0980*/  IMAD.MOV.U32 R2, RZ, RZ, R0 ;  /* 0x000000ffff027224 */ /* 0x000fe200078e0000 */
[----:B------:R-:W-:Y:S02]  /*0990*/  MOV R4, R3 ;  /* 0x0000000300047202 */ /* 0x000fe40000000f00 */
[----:B------:R-:W-:-:S07]  /*09a0*/  MOV R8, 0x9c0 ;  /* 0x000009c000087802 */ /* 0x000fce0000000f00 */
[----:B01--4-:R-:W-:Y:S05]  /*09b0*/  CALL.REL.NOINC `($__internal_0_$__cuda_sm20_div_u64) ;  /* 0x00000004007c7944 */ /* 0x013fea0003c00000 */
[----:B------:R-:W0:Y:S01]  /*09c0*/  LDC R11, c[0x0][0x380] ;  /* 0x0000e000ff0b7b82 */ /* 0x000e220000000800 */
[----:B------:R-:W-:Y:S01]  /*09d0*/  IADD3 R15, P0, PT, RZ, -R12, RZ ;  /* 0x8000000cff0f7210 */ /* 0x000fe20007f1e0ff */
[----:B------:R-:W-:-:S04]  /*09e0*/  IMAD.MOV.U32 R2, RZ, RZ, R0 ;  /* 0x000000ffff027224 */ /* 0x000fc800078e0000 */
[----:B------:R-:W-:-:S04]  /*09f0*/  IMAD.X R4, RZ, RZ, ~R13, P0 ;  /* 0x000000ffff047224 */ /* 0x000fc800000e0e0d */
[-C--:B0-----:R-:W-:Y:S02]  /*0a00*/  IMAD R4, R4, R11.reuse, RZ ;  /* 0x0000000b04047224 */ /* 0x081fe400078e02ff */
[----:B------:R-:W-:-:S04]  /*0a10*/  IMAD.WIDE.U32 R2, R15, R11, R2 ;  /* 0x0000000b0f027225 */ /* 0x000fc800078e0002 */
[----:B------:R-:W-:Y:S01]  /*0a20*/  IMAD R15, R9, R15, R4 ;  /* 0x0000000f090f7224 */ /* 0x000fe200078e0204 */
[----:B------:R-:W-:-:S03]  /*0a30*/  MOV R11, R2 ;  /* 0x00000002000b7202 */ /* 0x000fc60000000f00 */
[----:B------:R-:W-:-:S07]  /*0a40*/  IMAD.IADD R2, R3, 0x1, R15 ;  /* 0x0000000103027824 */ /* 0x000fce00078e020f */
.L_x_13:
[----:B------:R-:W0:Y:S01]  /*0a50*/  LDC R15, c[0x0][0x384] ;  /* 0x0000e100ff0f7b82 */ /* 0x000e220000000800 */
[----:B------:R-:W-:Y:S01]  /*0a60*/  ISETP.GT.U32.AND P0, PT, R6, 0x1ff, PT ;  /* 0x000001ff0600780c */ /* 0x000fe20003f04070 */
[----:B------:R-:W2:Y:S01]  /*0a70*/  LDCU UR11, c[0x0][0x388] ;  /* 0x00007100ff0b77ac */ /* 0x000ea20008000800 */
[----:B------:R-:W-:Y:S01]  /*0a80*/  MOV R3, R13 ;  /* 0x0000000d00037202 */ /* 0x000fe20000000f00 */
[----:B------:R-:W-:Y:S01]  /*0a90*/  BSSY.RECONVERGENT B0, `(.L_x_14) ;  /* 0x000002b000007945 */ /* 0x000fe20003800200 */
[----:B------:R-:W3:Y:S01]  /*0aa0*/  LDCU.64 UR16, c[0x0][0x390] ;  /* 0x00007200ff1077ac */ /* 0x000ee20008000a00 */
[----:B0-----:R-:W-:Y:S01]  /*0ab0*/  IMAD R0, R2, R15, RZ ;  /* 0x0000000f02007224 */ /* 0x001fe200078e02ff */
[----:B------:R-:W-:Y:S01]  /*0ac0*/  SHF.R.S32.HI R4, RZ, 0x1f, R15 ;  /* 0x0000001fff047819 */ /* 0x000fe2000001140f */
[----:B------:R-:W-:-:S04]  /*0ad0*/  IMAD.MOV.U32 R2, RZ, RZ, R12 ;  /* 0x000000ffff027224 */ /* 0x000fc800078e000c */
[----:B------:R-:W-:-:S04]  /*0ae0*/  IMAD.WIDE.U32 R2, R11, R15, R2 ;  /* 0x0000000f0b027225 */ /* 0x000fc800078e0002 */
[----:B------:R-:W-:Y:S02]  /*0af0*/  IMAD R11, R4, R11, R0 ;  /* 0x0000000b040b7224 */ /* 0x000fe400078e0200 */
[----:B------:R-:W-:Y:S02]  /*0b00*/  IMAD.MOV.U32 R0, RZ, RZ, R2 ;  /* 0x000000ffff007224 */ /* 0x000fe400078e0002 */
[----:B------:R-:W-:Y:S01]  /*0b10*/  IMAD.IADD R3, R3, 0x1, R11 ;  /* 0x0000000103037824 */ /* 0x000fe200078e020b */
[----:B--23--:R-:W-:Y:S06]  /*0b20*/  @P0 BRA `(.L_x_15) ;  /* 0x0000000000840947 */ /* 0x00cfec0003800000 */
[----:B------:R-:W0:Y:S01]  /*0b30*/  LDC R11, c[0x0][0x388] ;  /* 0x0000e200ff0b7b82 */ /* 0x000e220000000800 */
[----:B------:R-:W2:Y:S01]  /*0b40*/  LDCU.64 UR14, c[0x0][0x390] ;  /* 0x00007200ff0e77ac */ /* 0x000ea20008000a00 */
[----:B------:R-:W-:-:S04]  /*0b50*/  IADD3 R2, P0, PT, R6, UR6, RZ ;  /* 0x0000000606027c10 */ /* 0x000fc8000ff1e0ff */
[----:B------:R-:W-:Y:S01]  /*0b60*/  IADD3.X R13, PT, PT, RZ, UR7, RZ, P0, !PT ;  /* 0x00000007ff0d7c10 */ /* 0x000fe200087fe4ff */
[----:B------:R-:W-:Y:S02]  /*0b70*/  IMAD.MOV.U32 R12, RZ, RZ, R2 ;  /* 0x000000ffff0c7224 */ /* 0x000fe400078e0002 */
[-C--:B0-----:R-:W-:Y:S02]  /*0b80*/  IMAD R4, R16, R11.reuse, RZ ;  /* 0x0000000b10047224 */ /* 0x081fe400078e02ff */
[----:B------:R-:W-:-:S04]  /*0b90*/  IMAD.WIDE.U32 R14, R7, R11, R12 ;  /* 0x0000000b070e7225 */ /* 0x000fc800078e000c */
[----:B------:R-:W-:Y:S01]  /*0ba0*/  IMAD R19, R7, UR10, R4 ;  /* 0x0000000a07137c24 */ /* 0x000fe2000f8e0204 */
[----:B--2---:R-:W-:Y:S01]  /*0bb0*/  LEA R18, P0, R14, UR14, 0x3 ;  /* 0x0000000e0e127c11 */ /* 0x004fe2000f8018ff */
[-C--:B------:R-:W-:Y:S01]  /*0bc0*/  IMAD R17, R3, R11.reuse, RZ ;  /* 0x0000000b03117224 */ /* 0x080fe200078e02ff */
[----:B------:R-:W-:Y:S01]  /*0bd0*/  MOV R4, R6 ;  /* 0x0000000600047202 */ /* 0x000fe20000000f00 */
[----:B------:R-:W-:Y:S02]  /*0be0*/  IMAD.IADD R19, R15, 0x1, R19 ;  /* 0x000000010f137824 */ /* 0x000fe400078e0213 */
[----:B------:R-:W-:-:S03]  /*0bf0*/  IMAD.WIDE.U32 R10, R0, R11, RZ ;  /* 0x0000000b000a7225 */ /* 0x000fc600078e00ff */
[----:B------:R-:W-:Y:S01]  /*0c00*/  LEA.HI.X R19, R14, UR15, R19, 0x3, P0 ;  /* 0x0000000f0e137c11 */ /* 0x000fe200080f1c13 */
[----:B------:R-:W-:-:S04]  /*0c10*/  IMAD R17, R0, UR10, R17 ;  /* 0x0000000a00117c24 */ /* 0x000fc8000f8e0211 */
[----:B------:R-:W-:-:S07]  /*0c20*/  IMAD.IADD R12, R17, 0x1, R11 ;  /* 0x00000001110c7824 */ /* 0x000fce00078e020b */
.L_x_16:
[----:B------:R-:W-:Y:S01]  /*0c30*/  ISETP.GE.U32.AND P0, PT, R2, UR11, PT ;  /* 0x0000000b02007c0c */ /* 0x000fe2000bf06070 */
[----:B0-----:R-:W-:Y:S01]  /*0c40*/  IMAD.MOV.U32 R14, RZ, RZ, R18 ;  /* 0x000000ffff0e7224 */ /* 0x001fe200078e0012 */
[----:B------:R-:W-:Y:S02]  /*0c50*/  MOV R15, R19 ;  /* 0x00000013000f7202 */ /* 0x000fe40000000f00 */
[----:B------:R-:W-:-:S13]  /*0c60*/  ISETP.GE.U32.AND.EX P0, PT, R13, UR10, PT, P0 ;  /* 0x0000000a0d007c0c */ /* 0x000fda000bf06100 */
[----:B------:R-:W-:Y:S05]  /*0c70*/  @P0 BRA `(.L_x_15) ;  /* 0x0000000000300947 */ /* 0x000fea0003800000 */
[----:B------:R-:W-:-:S04]  /*0c80*/  IADD3 R7, P0, P1, R10, UR6, R4 ;  /* 0x000000060a077c10 */ /* 0x000fc8000f91e004 */
[----:B------:R-:W-:Y:S02]  /*0c90*/  IADD3.X R8, PT, PT, R12, UR7, RZ, P0, P1 ;  /* 0x000000070c087c10 */ /* 0x000fe400087e24ff */
[----:B------:R-:W-:-:S04]  /*0ca0*/  LEA R16, P0, R7, UR16, 0x3 ;  /* 0x0000001007107c11 */ /* 0x000fc8000f8018ff */
[----:B------:R-:W-:-:S06]  /*0cb0*/  LEA.HI.X R17, R7, UR17, R8, 0x3, P0 ;  /* 0x0000001107117c11 */ /* 0x000fcc00080f1c08 */
[----:B------:R-:W2:Y:S01]  /*0cc0*/  LDG.E.64 R16, desc[UR12][R16.64] ;  /* 0x0000000c10107981 */ /* 0x000ea2000c1e1b00 */
[C---:B-1----:R-:W-:Y:S01]  /*0cd0*/  IMAD.IADD R4, R5.reuse, 0x1, R4 ;  /* 0x0000000105047824 */ /* 0x042fe200078e0204 */
[C---:B------:R-:W-:Y:S01]  /*0ce0*/  IADD3 R2, P1, PT, R5.reuse, R2, RZ ;  /* 0x0000000205027210 */ /* 0x040fe20007f3e0ff */
[----:B------:R-:W-:-:S03]  /*0cf0*/  IMAD.WIDE.U32 R18, R5, 0x8, R14 ;  /* 0x0000000805127825 */ /* 0x000fc600078e000e */
[----:B------:R-:W-:Y:S01]  /*0d00*/  ISETP.GE.U32.AND P0, PT, R4, 0x200, PT ;  /* 0x000002000400780c */ /* 0x000fe20003f06070 */
[----:B------:R-:W-:Y:S01]  /*0d10*/  IMAD.X R13, RZ, RZ, R13, P1 ;  /* 0x000000ffff0d7224 */ /* 0x000fe200008e060d */
[----:B--2---:R0:W-:Y:S11]  /*0d20*/  STG.E.64 desc[UR12][R14.64], R16 ;  /* 0x000000100e007986 */ /* 0x0041f6000c101b0c */
[----:B------:R-:W-:Y:S05]  /*0d30*/  @!P0 BRA `(.L_x_16) ;  /* 0xfffffffc00bc8947 */ /* 0x000fea000383ffff */
.L_x_15:
[----:B------:R-:W-:Y:S05]  /*0d40*/  BSYNC.RECONVERGENT B0 ;  /* 0x0000000000007941 */ /* 0x000fea0003800200 */
.L_x_14:
[----:B------:R-:W-:Y:S05]  /*0d50*/  BRA.U UP0, `(.L_x_17) ;  /* 0xfffffff900847547 */ /* 0x000fea000b83ffff */
.L_x_11:
[----:B------:R-:W-:Y:S01]  /*0d60*/  ISETP.GT.U32.AND P0, PT, R6, 0x1ff, PT ;  /* 0x000001ff0600780c */ /* 0x000fe20003f04070 */
[----:B------:R-:W2:Y:S01]  /*0d70*/  LDCU.64 UR14, c[0x0][0x390] ;  /* 0x00007200ff0e77ac */ /* 0x000ea20008000a00 */
[----:B------:R-:W-:Y:S11]  /*0d80*/  BSSY.RECONVERGENT B0, `(.L_x_18) ;  /* 0x000001b000007945 */ /* 0x000ff60003800200 */
[----:B------:R-:W-:Y:S05]  /*0d90*/  @P0 BRA `(.L_x_19) ;  /* 0x0000000000640947 */ /* 0x000fea0003800000 */
[----:B----4-:R-:W3:Y:S01]  /*0da0*/  S2R R13, SR_CgaCtaId ;  /* 0x00000000000d7919 */ /* 0x010ee20000008800 */
[----:B------:R-:W4:Y:S01]  /*0db0*/  LDCU UR4, c[0x0][0x388] ;  /* 0x00007100ff0477ac */ /* 0x000f220008000800 */
[----:B0-----:R-:W0:Y:S01]  /*0dc0*/  LDC R16, c[0x0][0x388] ;  /* 0x0000e200ff107b82 */ /* 0x001e220000000800 */
[----:B------:R-:W-:Y:S01]  /*0dd0*/  MOV R2, 0x400 ;  /* 0x0000040000027802 */ /* 0x000fe20000000f00 */
[----:B----4-:R-:W-:Y:S02]  /*0de0*/  IMAD R7, R3, UR4, RZ ;  /* 0x0000000403077c24 */ /* 0x010fe4000f8e02ff */
[----:B------:R-:W-:-:S04]  /*0df0*/  IMAD.WIDE.U32 R10, R0, UR4, RZ ;  /* 0x00000004000a7c25 */ /* 0x000fc8000f8e00ff */
[----:B------:R-:W-:-:S04]  /*0e00*/  IMAD R7, R0, UR10, R7 ;  /* 0x0000000a00077c24 */ /* 0x000fc8000f8e0207 */
[----:B------:R-:W-:Y:S01]  /*0e10*/  IMAD.IADD R8, R7, 0x1, R11 ;  /* 0x0000000107087824 */ /* 0x000fe200078e020b */
[----:B---3--:R-:W-:Y:S02]  /*0e20*/  LEA R17, R13, R2, 0x18 ;  /* 0x000000020d117211 */ /* 0x008fe400078ec0ff */
[----:B------:R-:W-:-:S07]  /*0e30*/  MOV R2, R6 ;  /* 0x0000000600027202 */ /* 0x000fce0000000f00 */
.L_x_20:
[----:B------:R-:W-:-:S04]  /*0e40*/  IADD3 R7, P1, PT, R2, UR6, RZ ;  /* 0x0000000602077c10 */ /* 0x000fc8000ff3e0ff */
[----:B0-----:R-:W-:Y:S01]  /*0e50*/  ISETP.GE.U32.AND P0, PT, R7, R16, PT ;  /* 0x000000100700720c */ /* 0x001fe20003f06070 */
[----:B---3--:R-:W-:-:S05]  /*0e60*/  IMAD.X R15, RZ, RZ, UR7, P1 ;  /* 0x00000007ff0f7e24 */ /* 0x008fca00088e06ff */
[----:B------:R-:W-:-:S13]  /*0e70*/  ISETP.GE.U32.AND.EX P0, PT, R15, UR10, PT, P0 ;  /* 0x0000000a0f007c0c */ /* 0x000fda000bf06100 */
[----:B------:R-:W-:Y:S05]  /*0e80*/  @P0 BRA `(.L_x_19) ;  /* 0x0000000000280947 */ /* 0x000fea0003800000 */
[----:B------:R-:W-:Y:S01]  /*0e90*/  LEA R12, R2, R17, 0x3 ;  /* 0x00000011020c7211 */ /* 0x000fe200078e18ff */
[----:B-1----:R-:W-:Y:S01]  /*0ea0*/  IMAD.IADD R2, R5, 0x1, R2 ;  /* 0x0000000105027824 */ /* 0x002fe200078e0202 */
[----:B------:R-:W-:-:S04]  /*0eb0*/  IADD3 R4, P0, PT, R7, R10, RZ ;  /* 0x0000000a07047210 */ /* 0x000fc80007f1e0ff */
[----:B------:R-:W0:Y:S01]  /*0ec0*/  LDS.64 R12, [R12] ;  /* 0x000000000c0c7984 */ /* 0x000e220000000a00 */
[----:B------:R-:W-:Y:S01]  /*0ed0*/  IMAD.X R7, R15, 0x1, R8, P0 ;  /* 0x000000010f077824 */ /* 0x000fe200000e0608 */
[----:B--2---:R-:W-:-:S04]  /*0ee0*/  LEA R14, P0, R4, UR14, 0x3 ;  /* 0x0000000e040e7c11 */ /* 0x004fc8000f8018ff */
[----:B------:R-:W-:Y:S02]  /*0ef0*/  LEA.HI.X R15, R4, UR15, R7, 0x3, P0 ;  /* 0x0000000f040f7c11 */ /* 0x000fe400080f1c07 */
[----:B------:R-:W-:-:S03]  /*0f00*/  ISETP.GE.U32.AND P0, PT, R2, 0x200, PT ;  /* 0x000002000200780c */ /* 0x000fc60003f06070 */
[----:B0-----:R3:W-:Y:S10]  /*0f10*/  STG.E.64 desc[UR12][R14.64], R12 ;  /* 0x0000000c0e007986 */ /* 0x0017f4000c101b0c */
[----:B------:R-:W-:Y:S05]  /*0f20*/  @!P0 BRA `(.L_x_20) ;  /* 0xfffffffc00c48947 */ /* 0x000fea000383ffff */
.L_x_19:
[----:B--2---:R-:W-:Y:S05]  /*0f30*/  BSYNC.RECONVERGENT B0 ;  /* 0x0000000000007941 */ /* 0x004fea0003800200 */
.L_x_18:
[----:B------:R-:W2:Y:S01]  /*0f40*/  LDCU UR4, c[0x0][0x388] ;  /* 0x00007100ff0477ac */ /* 0x000ea20008000800 */
[----:B------:R-:W-:-:S04]  /*0f50*/  UIADD3 UR6, UP0, UPT, UR6, 0x200, URZ ;  /* 0x0000020006067890 */ /* 0x000fc8000ff1e0ff */
[----:B------:R-:W-:Y:S02]  /*0f60*/  UIADD3.X UR7, UPT, UPT, URZ, UR7, URZ, UP0, !UPT ;  /* 0x00000007ff077290 */ /* 0x000fe400087fe4ff */
[----:B--2---:R-:W-:-:S04]  /*0f70*/  UISETP.GE.U32.AND UP0, UPT, UR6, UR4, UPT ;  /* 0x000000040600728c */ /* 0x004fc8000bf06070 */
[----:B------:R-:W-:-:S09]  /*0f80*/  UISETP.GE.U32.AND.EX UP0, UPT, UR7, UR10, UPT, UP0 ;  /* 0x0000000a0700728c */ /* 0x000fd2000bf06100 */
[----:B------:R-:W-:Y:S05]  /*0f90*/  BRA.U !UP0, `(.L_x_21) ;  /* 0xfffffff508687547 */ /* 0x000fea000b83ffff */
[----:B------:R-:W-:Y:S05]  /*0fa0*/  EXIT ;  /* 0x000000000000794d */ /* 0x000fea0003800000 */
        .weak           $__internal_0_$__cuda_sm20_div_u64
        .type           $__internal_0_$__cuda_sm20_div_u64,@function
        .size           $__internal_0_$__cuda_sm20_div_u64,(.L_x_27 - $__internal_0_$__cuda_sm20_div_u64)
$__internal_0_$__cuda_sm20_div_u64:
[----:B------:R-:W-:-:S06]  /*0fb0*/  MOV R11, R9 ;  /* 0x00000009000b7202 */ /* 0x000fcc0000000f00 */
[----:B------:R-:W0:Y:S08]  /*0fc0*/  I2F.U64.RP R11, R10 ;  /* 0x0000000a000b7312 */ /* 0x000e300000309000 */
[----:B0-----:R-:W0:Y:S02]  /*0fd0*/  MUFU.RCP R12, R11 ;  /* 0x0000000b000c7308 */ /* 0x001e240000001000 */
[----:B0-----:R-:W-:-:S06]  /*0fe0*/  VIADD R12, R12, 0x1ffffffe ;  /* 0x1ffffffe0c0c7836 */ /* 0x001fcc0000000000 */
[----:B------:R-:W0:Y:S02]  /*0ff0*/  F2I.U64.TRUNC R12, R12 ;  /* 0x0000000c000c7311 */ /* 0x000e24000020d800 */
[----:B0-----:R-:W-:-:S04]  /*1000*/  IMAD.WIDE.U32 R14, R12, R10, RZ ;  /* 0x0000000a0c0e7225 */ /* 0x001fc800078e00ff */
[----:B------:R-:W-:Y:S01]  /*1010*/  IMAD R15, R12, R9, R15 ;  /* 0x000000090c0f7224 */ /* 0x000fe200078e020f */
[----:B------:R-:W-:-:S03]  /*1020*/  IADD3 R17, P0, PT, RZ, -R14, RZ ;  /* 0x8000000eff117210 */ /* 0x000fc60007f1e0ff */
[----:B------:R-:W-:Y:S02]  /*1030*/  IMAD R15, R13, R10, R15 ;  /* 0x0000000a0d0f7224 */ /* 0x000fe400078e020f */
[----:B------:R-:W-:-:S04]  /*1040*/  IMAD.HI.U32 R14, R12, R17, RZ ;  /* 0x000000110c0e7227 */ /* 0x000fc800078e00ff */
[----:B------:R-:W-:Y:S01]  /*1050*/  IMAD.X R19, RZ, RZ, ~R15, P0 ;  /* 0x000000ffff137224 */ /* 0x000fe200000e0e0f */
[----:B------:R-:W-:-:S03]  /*1060*/  MOV R15, R12 ;  /* 0x0000000c000f7202 */ /* 0x000fc60000000f00 */
[-C--:B------:R-:W-:Y:S02]  /*1070*/  IMAD R21, R13, R19.reuse, RZ ;  /* 0x000000130d157224 */ /* 0x080fe400078e02ff */
[----:B------:R-:W-:-:S04]  /*1080*/  IMAD.WIDE.U32 R14, P0, R12, R19, R14 ;  /* 0x000000130c0e7225 */ /* 0x000fc8000780000e */
[----:B------:R-:W-:-:S04]  /*1090*/  IMAD.HI.U32 R11, R13, R19, RZ ;  /* 0x000000130d0b7227 */ /* 0x000fc800078e00ff */
[----:B------:R-:W-:-:S04]  /*10a0*/  IMAD.HI.U32 R14, P1, R13, R17, R14 ;  /* 0x000000110d0e7227 */ /* 0x000fc8000782000e */
[----:B------:R-:W-:Y:S01]  /*10b0*/  IMAD.X R11, R11, 0x1, R13, P0 ;  /* 0x000000010b0b7824 */ /* 0x000fe200000e060d */
[----:B------:R-:W-:-:S04]  /*10c0*/  IADD3 R15, P2, PT, R21, R14, RZ ;  /* 0x0000000e150f7210 */ /* 0x000fc80007f5e0ff */
[----:B------:R-:W-:Y:S01]  /*10d0*/  IADD3.X R11, PT, PT, RZ, RZ, R11, P2, P1 ;  /* 0x000000ffff0b7210 */ /* 0x000fe200017e240b */
[----:B------:R-:W-:-:S04]  /*10e0*/  IMAD.WIDE.U32 R12, R15, R10, RZ ;  /* 0x0000000a0f0c7225 */ /* 0x000fc800078e00ff */
[----:B------:R-:W-:Y:S01]  /*10f0*/  IMAD R13, R15, R9, R13 ;  /* 0x000000090f0d7224 */ /* 0x000fe200078e020d */
[----:B------:R-:W-:-:S03]  /*1100*/  IADD3 R17, P0, PT, RZ, -R12, RZ ;  /* 0x8000000cff117210 */ /* 0x000fc60007f1e0ff */
[----:B------:R-:W-:Y:S02]  /*1110*/  IMAD R13, R11, R10, R13 ;  /* 0x0000000a0b0d7224 */ /* 0x000fe400078e020d */
[----:B------:R-:W-:-:S03]  /*1120*/  IMAD.HI.U32 R14, R15, R17, RZ ;  /* 0x000000110f0e7227 */ /* 0x000fc600078e00ff */
[----:B------:R-:W-:Y:S01]  /*1130*/  IADD3.X R12, PT, PT, RZ, ~R13, RZ, P0, !PT ;  /* 0x8000000dff0c7210 */ /* 0x000fe200007fe4ff */
[----:B------:R-:W-:-:S04]  /*1140*/  HFMA2 R13, -RZ, RZ, 0, 0 ;  /* 0x00000000ff0d7431 */ /* 0x000fc800000001ff */
[----:B------:R-:W-:-:S04]  /*1150*/  IMAD.WIDE.U32 R14, P0, R15, R12, R14 ;  /* 0x0000000c0f0e7225 */ /* 0x000fc8000780000e */
[C---:B------:R-:W-:Y:S02]  /*1160*/  IMAD R18, R11.reuse, R12, RZ ;  /* 0x0000000c0b127224 */ /* 0x040fe400078e02ff */
[----:B------:R-:W-:-:S04]  /*1170*/  IMAD.HI.U32 R15, P1, R11, R17, R14 ;  /* 0x000000110b0f7227 */ /* 0x000fc8000782000e */
[----:B------:R-:W-:Y:S01]  /*1180*/  IMAD.HI.U32 R12, R11, R12, RZ ;  /* 0x0000000c0b0c7227 */ /* 0x000fe200078e00ff */
[----:B------:R-:W-:-:S03]  /*1190*/  IADD3 R15, P2, PT, R18, R15, RZ ;  /* 0x0000000f120f7210 */ /* 0x000fc60007f5e0ff */
[----:B------:R-:W-:Y:S02]  /*11a0*/  IMAD.X R11, R12, 0x1, R11, P0 ;  /* 0x000000010c0b7824 */ /* 0x000fe400000e060b */
[----:B------:R-:W-:-:S03]  /*11b0*/  IMAD.HI.U32 R12, R15, R2, RZ ;  /* 0x000000020f0c7227 */ /* 0x000fc600078e00ff */
[----:B------:R-:W-:Y:S01]  /*11c0*/  IADD3.X R11, PT, PT, RZ, RZ, R11, P2, P1 ;  /* 0x000000ffff0b7210 */ /* 0x000fe200017e240b */
[----:B------:R-:W-:-:S04]  /*11d0*/  IMAD.WIDE.U32 R12, R15, R4, R12 ;  /* 0x000000040f0c7225 */ /* 0x000fc800078e000c */
[C---:B------:R-:W-:Y:S02]  /*11e0*/  IMAD R15, R11.reuse, R4, RZ ;  /* 0x000000040b0f7224 */ /* 0x040fe400078e02ff */
[----:B------:R-:W-:-:S04]  /*11f0*/  IMAD.HI.U32 R12, P0, R11, R2, R12 ;  /* 0x000000020b0c7227 */ /* 0x000fc8000780000c */
[----:B------:R-:W-:Y:S01]  /*1200*/  IMAD.HI.U32 R11, R11, R4, RZ ;  /* 0x000000040b0b7227 */ /* 0x000fe200078e00ff */
[----:B------:R-:W-:-:S03]  /*1210*/  IADD3 R15, P1, PT, R15, R12, RZ ;  /* 0x0000000c0f0f7210 */ /* 0x000fc60007f3e0ff */
[----:B------:R-:W-:Y:S02]  /*1220*/  IMAD.X R11, RZ, RZ, R11, P0 ;  /* 0x000000ffff0b7224 */ /* 0x000fe400000e060b */
[----:B------:R-:W-:-:S03]  /*1230*/  IMAD.WIDE.U32 R12, R15, R10, RZ ;  /* 0x0000000a0f0c7225 */ /* 0x000fc600078e00ff */
[----:B------:R-:W-:Y:S01]  /*1240*/  IADD3.X R11, PT, PT, RZ, R11, RZ, P1, !PT ;  /* 0x0000000bff0b7210 */ /* 0x000fe20000ffe4ff */
[----:B------:R-:W-:Y:S01]  /*1250*/  IMAD R13, R15, R9, R13 ;  /* 0x000000090f0d7224 */ /* 0x000fe200078e020d */
[----:B------:R-:W-:-:S03]  /*1260*/  IADD3 R17, P1, PT, -R12, R2, RZ ;  /* 0x000000020c117210 */ /* 0x000fc60007f3e1ff */
[-C--:B------:R-:W-:Y:S01]  /*1270*/  IMAD R13, R11, R10.reuse, R13 ;  /* 0x0000000a0b0d7224 */ /* 0x080fe200078e020d */
[----:B------:R-:W-:-:S03]  /*1280*/  ISETP.GE.U32.AND P0, PT, R17, R10, PT ;  /* 0x0000000a1100720c */ /* 0x000fc60003f06070 */
[----:B------:R-:W-:Y:S01]  /*1290*/  IMAD.X R20, R4, 0x1, ~R13, P1 ;  /* 0x0000000104147824 */ /* 0x000fe200008e0e0d */
[----:B------:R-:W-:Y:S02]  /*12a0*/  IADD3 R12, P1, PT, R15, 0x1, RZ ;  /* 0x000000010f0c7810 */ /* 0x000fe40007f3e0ff */
[----:B------:R-:W-:Y:S02]  /*12b0*/  IADD3 R13, P2, PT, -R10, R17, RZ ;  /* 0x000000110a0d7210 */ /* 0x000fe40007f5e1ff */
[----:B------:R-:W-:Y:S01]  /*12c0*/  ISETP.GE.U32.AND.EX P0, PT, R20, R9, PT, P0 ;  /* 0x000000091400720c */ /* 0x000fe20003f06100 */
[----:B------:R-:W-:Y:S01]  /*12d0*/  IMAD.X R14, RZ, RZ, R11, P1 ;  /* 0x000000ffff0e7224 */ /* 0x000fe200008e060b */
[----:B------:R-:W-:Y:S02]  /*12e0*/  IADD3.X R18, PT, PT, ~R9, R20, RZ, P2, !PT ;  /* 0x0000001409127210 */ /* 0x000fe400017fe5ff */
[----:B------:R-:W-:Y:S02]  /*12f0*/  SEL R13, R13, R17, P0 ;  /* 0x000000110d0d7207 */ /* 0x000fe40000000000 */
[----:B------:R-:W-:-:S02]  /*1300*/  SEL R15, R12, R15, P0 ;  /* 0x0000000f0c0f7207 */ /* 0x000fc40000000000 */
[----:B------:R-:W-:Y:S02]  /*1310*/  SEL R18, R18, R20, P0 ;  /* 0x0000001412127207 */ /* 0x000fe40000000000 */
[----:B------:R-:W-:Y:S02]  /*1320*/  SEL R14, R14, R11, P0 ;  /* 0x0000000b0e0e7207 */ /* 0x000fe40000000000 */
[----:B------:R-:W-:Y:S02]  /*1330*/  ISETP.GE.U32.AND P0, PT, R13, R10, PT ;  /* 0x0000000a0d00720c */ /* 0x000fe40003f06070 */
[----:B------:R-:W-:Y:S02]  /*1340*/  IADD3 R12, P2, PT, R15, 0x1, RZ ;  /* 0x000000010f0c7810 */ /* 0x000fe40007f5e0ff */
[----:B------:R-:W-:Y:S01]  /*1350*/  ISETP.NE.U32.AND P1, PT, R10, RZ, PT ;  /* 0x000000ff0a00720c */ /* 0x000fe20003f25070 */
[----:B------:R-:W-:Y:S01]  /*1360*/  IMAD.MOV.U32 R10, RZ, RZ, R8 ;  /* 0x000000ffff0a7224 */ /* 0x000fe200078e0008 */
[----:B------:R-:W-:-:S02]  /*1370*/  ISETP.GE.U32.AND.EX P0, PT, R18, R9, PT, P0 ;  /* 0x000000091200720c */ /* 0x000fc40003f06100 */
[-C--:B------:R-:W-:Y:S02]  /*1380*/  IADD3.X R13, PT, PT, RZ, R14.reuse, RZ, P2, !PT ;  /* 0x0000000eff0d7210 */ /* 0x080fe400017fe4ff */
[----:B------:R-:W-:Y:S02]  /*1390*/  MOV R11, 0x0 ;  /* 0x00000000000b7802 */ /* 0x000fe40000000f00 */
[----:B------:R-:W-:Y:S02]  /*13a0*/  ISETP.NE.AND.EX P1, PT, R9, RZ, PT, P1 ;  /* 0x000000ff0900720c */ /* 0x000fe40003f25310 */
[----:B------:R-:W-:Y:S02]  /*13b0*/  SEL R12, R12, R15, P0 ;  /* 0x0000000f0c0c7207 */ /* 0x000fe40000000000 */
[----:B------:R-:W-:Y:S02]  /*13c0*/  SEL R13, R13, R14, P0 ;  /* 0x0000000e0d0d7207 */ /* 0x000fe40000000000 */
[----:B------:R-:W-:-:S02]  /*13d0*/  SEL R12, R12, 0xffffffff, P1 ;  /* 0xffffffff0c0c7807 */ /* 0x000fc40000800000 */
[----:B------:R-:W-:Y:S01]  /*13e0*/  SEL R13, R13, 0xffffffff, P1 ;  /* 0xffffffff0d0d7807 */ /* 0x000fe20000800000 */
[----:B------:R-:W-:Y:S06]  /*13f0*/  RET.REL.NODEC R10 `(_Z21local_transpose_cuda3iiiPd) ;  /* 0xffffffec0a007950 */ /* 0x000fec0003c3ffff */
.L_x_22:
        /* <DEDUP_REMOVED lines=16> */
.L_x_27:


//--------------------- .text._Z21local_transpose_cuda2iiiiPdS_ --------------------------
	.section	.text._Z21local_transpose_cuda2iiiiPdS_,"ax",@progbits
	.align	128
        .global         _Z21local_transpose_cuda2iiiiPdS_
        .type           _Z21local_transpose_cuda2iiiiPdS_,@function
        .size           _Z21local_transpose_cuda2iiiiPdS_,(.L_x_31 - _Z21local_transpose_cuda2iiiiPdS_)
        .other          _Z21local_transpose_cuda2iiiiPdS_,@"STO_CUDA_ENTRY STV_DEFAULT"
_Z21local_transpose_cuda2iiiiPdS_:
.text._Z21local_transpose_cuda2iiiiPdS_:
[----:B------:R-:W-:Y:S08]  /*0000*/  LDC R1, c[0x0][0x37c] ;  /* 0x0000df00ff017b82 */ /* 0x000ff00000000800 */
[----:B------:R-:W0:Y:S01]  /*0010*/  S2UR UR6, SR_CTAID.X ;  /* 0x00000000000679c3 */ /* 0x000e220000002500 */
[----:B------:R-:W1:Y:S01]  /*0020*/  S2R R0, SR_TID.X ;  /* 0x0000000000007919 */ /* 0x000e620000002100 */
[----:B------:R-:W2:Y:S06]  /*0030*/  LDCU.128 UR8, c[0x0][0x380] ;  /* 0x00007000ff0877ac */ /* 0x000eac0008000c00 */
[----:B------:R-:W3:Y:S01]  /*0040*/  S2UR UR7, SR_CTAID.Y ;  /* 0x00000000000779c3 */ /* 0x000ee20000002600 */
[----:B--2---:R-:W-:-:S04]  /*0050*/  UIADD3 UR5, UPT, UPT, UR8, -0x1, URZ ;  /* 0xffffffff08057890 */ /* 0x004fc8000fffe0ff */
[----:B0-----:R-:W-:Y:S02]  /*0060*/  UISETP.NE.AND UP0, UPT, UR6, UR5, UPT ;  /* 0x000000050600728c */ /* 0x001fe4000bf05270 */
[----:B------:R-:W-:Y:S02]  /*0070*/  UIMAD UR5, UR5, UR10, UR11 ;  /* 0x0000000a050572a4 */ /* 0x000fe4000f8e020b */
[----:B------:R-:W-:Y:S02]  /*0080*/  USEL UR12, UR11, UR10, !UP0 ;  /* 0x0000000a0b0c7287 */ /* 0x000fe4000c000000 */
[----:B------:R-:W-:Y:S02]  /*0090*/  UIMAD UR6, UR6, UR10, URZ ;  /* 0x0000000a060672a4 */ /* 0x000fe4000f8e02ff */
[----:B------:R-:W-:Y:S02]  /*00a0*/  USHF.R.S32.HI UR8, URZ, 0x1f, UR12 ;  /* 0x0000001fff087899 */ /* 0x000fe4000801140c */
[----:B-1----:R-:W-:Y:S01]  /*00b0*/  ISETP.GE.U32.AND P0, PT, R0, UR12, PT ;  /* 0x0000000c00007c0c */ /* 0x002fe2000bf06070 */
[----:B------:R-:W-:-:S02]  /*00c0*/  UIMAD UR4, UR9, UR6, URZ ;  /* 0x00000006090472a4 */ /* 0x000fc4000f8e02ff */
[----:B---3--:R-:W-:-:S03]  /*00d0*/  UIMAD UR6, UR5, UR7, UR6 ;  /* 0x00000007050672a4 */ /* 0x008fc6000f8e0206 */
[----:B------:R-:W-:Y:S02]  /*00e0*/  UMOV UR5, URZ ;  /* 0x000000ff00057c82 */ /* 0x000fe40008000000 */
[----:B------:R-:W-:Y:S02]  /*00f0*/  UIMAD.WIDE.U32 UR4, UR12, UR7, UR4 ;  /* 0x000000070c0472a5 */ /* 0x000fe4000f8e0004 */
[----:B------:R-:W-:-:S03]  /*0100*/  UIMAD UR7, UR8, UR7, URZ ;  /* 0x00000007080772a4 */ /* 0x000fc6000f8e02ff */
[----:B------:R-:W-:Y:S09]  /*0110*/  @P0 EXIT ;  /* 0x000000000000094d */ /* 0x000ff20003800000 */
[----:B------:R-:W0:Y:S01]  /*0120*/  LDCU UR8, c[0x0][0x360] ;  /* 0x00006c00ff0877ac */ /* 0x000e220008000800 */
[----:B------:R-:W1:Y:S01]  /*0130*/  LDCU.64 UR10, c[0x0][0x358] ;  /* 0x00006b00ff0a77ac */ /* 0x000e620008000a00 */
[----:B------:R-:W2:Y:S01]  /*0140*/  LDCU.128 UR16, c[0x0][0x390] ;  /* 0x00007200ff1077ac */ /* 0x000ea20008000c00 */
[----:B------:R-:W-:-:S12]  /*0150*/  UIADD3 UR7, UPT, UPT, UR5, UR7, URZ ;  /* 0x0000000705077290 */ /* 0x000fd8000fffe0ff */
.L_x_23:
[----:B---3--:R-:W-:Y:S02]  /*0160*/  SHF.R.S32.HI R4, RZ, 0x1f, R0 ;  /* 0x0000001fff047819 */ /* 0x008fe40000011400 */
[----:B------:R-:W-:-:S04]  /*0170*/  IADD3 R3, P0, PT, R0, UR4, RZ ;  /* 0x0000000400037c10 */ /* 0x000fc8000ff1e0ff */
[----:B------:R-:W-:Y:S02]  /*0180*/  IADD3.X R6, PT, PT, R4, UR7, RZ, P0, !PT ;  /* 0x0000000704067c10 */ /* 0x000fe400087fe4ff */
[----:B--2---:R-:W-:-:S04]  /*0190*/  LEA R2, P0, R3, UR16, 0x3 ;  /* 0x0000001003027c11 */ /* 0x004fc8000f8018ff */
[----:B------:R-:W-:-:S06]  /*01a0*/  LEA.HI.X R3, R3, UR17, R6, 0x3, P0 ;  /* 0x0000001103037c11 */ /* 0x000fcc00080f1c06 */
[----:B-1----:R-:W2:Y:S01]  /*01b0*/  LDG.E.64 R2, desc[UR10][R2.64] ;  /* 0x0000000a02027981 */ /* 0x002ea2000c1e1b00 */
[C---:B------:R-:W-:Y:S01]  /*01c0*/  IADD3 R5, P0, PT, R0.reuse, UR6, RZ ;  /* 0x0000000600057c10 */ /* 0x040fe2000ff1e0ff */
[----:B0-----:R-:W-:-:S04]  /*01d0*/  VIADD R0, R0, UR8 ;  /* 0x0000000800007c36 */ /* 0x001fc80008000000 */
[----:B------:R-:W-:Y:S01]  /*01e0*/  IMAD.X R6, RZ, RZ, R4, P0 ;  /* 0x000000ffff067224 */ /* 0x000fe200000e0604 */
[----:B------:R-:W-:-:S04]  /*01f0*/  LEA R4, P0, R5, UR18, 0x3 ;  /* 0x0000001205047c11 */ /* 0x000fc8000f8018ff */
[----:B------:R-:W-:Y:S02]  /*0200*/  LEA.HI.X R5, R5, UR19, R6, 0x3, P0 ;  /* 0x0000001305057c11 */ /* 0x000fe400080f1c06 */
[----:B------:R-:W-:-:S03]  /*0210*/  ISETP.GE.U32.AND P0, PT, R0, UR12, PT ;  /* 0x0000000c00007c0c */ /* 0x000fc6000bf06070 */
[----:B--2---:R3:W-:Y:S10]  /*0220*/  STG.E.64 desc[UR10][R4.64], R2 ;  /* 0x0000000204007986 */ /* 0x0047f4000c101b0a */
[----:B------:R-:W-:Y:S05]  /*0230*/  @!P0 BRA `(.L_x_23) ;  /* 0xfffffffc00c88947 */ /* 0x000fea000383ffff */
[----:B------:R-:W-:Y:S05]  /*0240*/  EXIT ;  /* 0x000000000000794d */ /* 0x000fea0003800000 */
.L_x_24:
        /* <DEDUP_REMOVED lines=11> */
.L_x_31:


//--------------------- .text._Z21local_transpose_cuda1iiiPdS_ --------------------------
	.section	.text._Z21local_transpose_cuda1iiiPdS_,"ax",@progbits
	.align	128
        .global         _Z21local_transpose_cuda1iiiPdS_
        .type           _Z21local_transpose_cuda1iiiPdS_,@function
        .size           _Z21local_transpose_cuda1iiiPdS_,(.L_x_32 - _Z21local_transpose_cuda1iiiPdS_)
        .other          _Z21local_transpose_cuda1iiiPdS_,@"STO_CUDA_ENTRY STV_DEFAULT"
_Z21local_transpose_cuda1iiiPdS_:
.text._Z21local_transpose_cuda1iiiPdS_:
[----:B------:R-:W-:Y:S01]  /*0000*/  LDC R1, c[0x0][0x37c] ;  /* 0x0000df00ff017b82 */ /* 0x000fe20000000800 */
[----:B------:R-:W0:Y:S01]  /*0010*/  S2R R0, SR_TID.X ;  /* 0x0000000000007919 */ /* 0x000e220000002100 */
[----:B------:R-:W0:Y:S02]  /*0020*/  LDCU UR12, c[0x0][0x388] ;  /* 0x00007100ff0c77ac */ /* 0x000e240008000800 */
[----:B0-----:R-:W-:-:S13]  /*0030*/  ISETP.GE.AND P0, PT, R0, UR12, PT ;  /* 0x0000000c00007c0c */ /* 0x001fda000bf06270 */
[----:B------:R-:W-:Y:S05]  /*0040*/  @P0 EXIT ;  /* 0x000000000000094d */ /* 0x000fea0003800000 */
[----:B------:R-:W-:Y:S01]  /*0050*/  S2UR UR5, SR_CTAID.X ;  /* 0x00000000000579c3 */ /* 0x000fe20000002500 */
[----:B------:R-:W0:Y:S01]  /*0060*/  LDCU.64 UR8, c[0x0][0x380] ;  /* 0x00007000ff0877ac */ /* 0x000e220008000a00 */
[----:B------:R-:W1:Y:S06]  /*0070*/  LDCU UR7, c[0x0][0x360] ;  /* 0x00006c00ff0777ac */ /* 0x000e6c0008000800 */
[----:B------:R-:W0:Y:S01]  /*0080*/  S2UR UR6, SR_CTAID.Y ;  /* 0x00000000000679c3 */ /* 0x000e220000002600 */
[----:B------:R-:W2:Y:S01]  /*0090*/  LDCU.64 UR10, c[0x0][0x358] ;  /* 0x00006b00ff0a77ac */ /* 0x000ea20008000a00 */
[----:B------:R-:W3:Y:S01]  /*00a0*/  LDCU.128 UR16, c[0x0][0x390] ;  /* 0x00007200ff1077ac */ /* 0x000ee20008000c00 */
[----:B0-----:R-:W-:-:S02]  /*00b0*/  UIMAD UR4, UR6, UR8, UR5 ;  /* 0x00000008060472a4 */ /* 0x001fc4000f8e0205 */
[----:B------:R-:W-:Y:S02]  /*00c0*/  UIMAD UR5, UR5, UR9, UR6 ;  /* 0x00000009050572a4 */ /* 0x000fe4000f8e0206 */
[----:B------:R-:W-:Y:S02]  /*00d0*/  UIMAD UR4, UR4, UR12, URZ ;  /* 0x0000000c040472a4 */ /* 0x000fe4000f8e02ff */
[----:B-123--:R-:W-:-:S12]  /*00e0*/  UIMAD UR5, UR5, UR12, URZ ;  /* 0x0000000c050572a4 */ /* 0x00efd8000f8e02ff */
.L_x_25:
[----:B0-----:R-:W-:Y:S02]  /*00f0*/  SHF.R.S32.HI R4, RZ, 0x1f, R0 ;  /* 0x0000001fff047819 */ /* 0x001fe40000011400 */
[----:B------:R-:W-:-:S05]  /*0100*/  IADD3 R3, P0, PT, R0, UR5, RZ ;  /* 0x0000000500037c10 */ /* 0x000fca000ff1e0ff */
[----:B------:R-:W-:Y:S01]  /*0110*/  IMAD.X R6, RZ, RZ, R4, P0 ;  /* 0x000000ffff067224 */ /* 0x000fe200000e0604 */
[----:B------:R-:W-:-:S04]  /*0120*/  LEA R2, P0, R3, UR16, 0x3 ;  /* 0x0000001003027c11 */ /* 0x000fc8000f8018ff */
[----:B------:R-:W-:-:S06]  /*0130*/  LEA.HI.X R3, R3, UR17, R6, 0x3, P0 ;  /* 0x0000001103037c11 */ /* 0x000fcc00080f1c06 */
[----:B------:R-:W2:Y:S01]  /*0140*/  LDG.E.64 R2, desc[UR10][R2.64] ;  /* 0x0000000a02027981 */ /* 0x000ea2000c1e1b00 */
[C---:B------:R-:W-:Y:S01]  /*0150*/  IADD3 R5, P0, PT, R0.reuse, UR4, RZ ;  /* 0x0000000400057c10 */ /* 0x040fe2000ff1e0ff */
[----:B------:R-:W-:-:S04]  /*0160*/  VIADD R0, R0, UR7 ;  /* 0x0000000700007c36 */ /* 0x000fc80008000000 */
[----:B------:R-:W-:Y:S01]  /*0170*/  IMAD.X R6, RZ, RZ, R4, P0 ;  /* 0x000000ffff067224 */ /* 0x000fe200000e0604 */
[----:B------:R-:W-:-:S04]  /*0180*/  LEA R4, P0, R5, UR18, 0x3 ;  /* 0x0000001205047c11 */ /* 0x000fc8000f8018ff */
[----:B------:R-:W-:Y:S02]  /*0190*/  LEA.HI.X R5, R5, UR19, R6, 0x3, P0 ;  /* 0x0000001305057c11 */ /* 0x000fe400080f1c06 */
[----:B------:R-:W-:-:S03]  /*01a0*/  ISETP.GE.AND P0, PT, R0, UR12, PT ;  /* 0x0000000c00007c0c */ /* 0x000fc6000bf06270 */
[----:B--2---:R0:W-:Y:S10]  /*01b0*/  STG.E.64 desc[UR10][R4.64], R2 ;  /* 0x0000000204007986 */ /* 0x0041f4000c101b0a */
[----:B------:R-:W-:Y:S05]  /*01c0*/  @!P0 BRA `(.L_x_25) ;  /* 0xfffffffc00c88947 */ /* 0x000fea000383ffff */
[----:B------:R-:W-:Y:S05]  /*01d0*/  EXIT ;  /* 0x000000000000794d */ /* 0x000fea0003800000 */
.L_x_26:
        /* <DEDUP_REMOVED lines=10> */
.L_x_32:


//--------------------- .nv.shared.reserved.0     --------------------------
	.section	.nv.shared.reserved.0,"aw",@nobits
	.weak		__nv_reservedSMEM_offset_0_alias
	.size		__nv_reservedSMEM_offset_0_alias, 0, 64
	.other		__nv_reservedSMEM_offset_0_alias,@"STO_CUDA_RESERVED_SHARED STV_DEFAULT"
__nv_reservedSMEM_offset_0_alias:
	.zero		0
	.zero		64


//--------------------- .nv.shared._Z21local_transpose_cuda3iiiPd --------------------------
	.section	.nv.shared._Z21local_transpose_cuda3iiiPd,"aw",@nobits
	.sectionflags	@""
	.align	8
.nv.shared._Z21local_transpose_cuda3iiiPd:
	.zero		5120


//--------------------- .nv.constant0._Z11memcpy_cudaPPdS0_Pm --------------------------
	.section	.nv.constant0._Z11memcpy_cudaPPdS0_Pm,"a",@progbits
	.sectionflags	@""
	.align	4
.nv.constant0._Z11memcpy_cudaPPdS0_Pm:
	.zero		920


//--------------------- .nv.constant0._Z21local_transpose_cuda4iiiiPdS_ --------------------------
	.section	.nv.constant0._Z21local_transpose_cuda4iiiiPdS_,"a",@progbits
	.sectionflags	@""
	.align	4
.nv.constant0._Z21local_transpose_cuda4iiiiPdS_:
	.zero		928


//--------------------- .nv.constant0._Z21local_transpose_cuda3iiiPd --------------------------
	.section	.nv.constant0._Z21local_transpose_cuda3iiiPd,"a",@progbits
	.sectionflags	@""
	.align	4
.nv.constant0._Z21local_transpose_cuda3iiiPd:
	.zero		920


//--------------------- .nv.constant0._Z21local_transpose_cuda2iiiiPdS_ --------------------------
	.section	.nv.constant0._Z21local_transpose_cuda2iiiiPdS_,"a",@progbits
	.sectionflags	@""
	.align	4
.nv.constant0._Z21local_transpose_cuda2iiiiPdS_:
	.zero		928


//--------------------- .nv.constant0._Z21local_transpose_cuda1iiiPdS_ --------------------------
	.section	.nv.constant0._Z21local_transpose_cuda1iiiPdS_,"a",@progbits
	.sectionflags	@""
	.align	4
.nv.constant0._Z21local_transpose_cuda1iiiPdS_:
	.zero		928


//--------------------- SYMBOLS --------------------------

	.type		.nv.reservedSmem.offset0,@object
	.size		.nv.reservedSmem.offset0,0x4
	.type		.nv.reservedSmem.cap,@object
	.size		.nv.reservedSmem.cap,0x4
